//
// Generated by NVIDIA NVVM Compiler
//
// Compiler Build ID: CL-36424714
// Cuda compilation tools, release 13.0, V13.0.88
// Based on NVVM 20.0.0
//

.version 9.0
.target sm_100
.address_size 64

	// .globl	_Z8mmGlobalPfS_S_P10Dimensions
.extern .shared .align 16 .b8 ABs[];

.visible .entry _Z8mmGlobalPfS_S_P10Dimensions(
	.param .u64 .ptr .align 1 _Z8mmGlobalPfS_S_P10Dimensions_param_0,
	.param .u64 .ptr .align 1 _Z8mmGlobalPfS_S_P10Dimensions_param_1,
	.param .u64 .ptr .align 1 _Z8mmGlobalPfS_S_P10Dimensions_param_2,
	.param .u64 .ptr .align 1 _Z8mmGlobalPfS_S_P10Dimensions_param_3
)
{
	.reg .pred 	%p<14>;
	.reg .b32 	%r<9>;
	.reg .b32 	%f<50>;
	.reg .b64 	%rd<84>;

	ld.param.u64 	%rd31, [_Z8mmGlobalPfS_S_P10Dimensions_param_0];
	ld.param.u64 	%rd32, [_Z8mmGlobalPfS_S_P10Dimensions_param_1];
	ld.param.u64 	%rd30, [_Z8mmGlobalPfS_S_P10Dimensions_param_2];
	ld.param.u64 	%rd33, [_Z8mmGlobalPfS_S_P10Dimensions_param_3];
	cvta.to.global.u64 	%rd1, %rd32;
	cvta.to.global.u64 	%rd2, %rd31;
	cvta.to.global.u64 	%rd3, %rd33;
	ld.global.u64 	%rd4, [%rd3+8];
	ld.global.u64 	%rd5, [%rd3+16];
	mov.u32 	%r1, %tid.y;
	mov.u32 	%r2, %ctaid.y;
	mov.u32 	%r3, %ntid.y;
	mad.lo.s32 	%r4, %r2, %r3, %r1;
	cvt.u64.u32 	%rd6, %r4;
	setp.eq.s64 	%p2, %rd4, 0;
	@%p2 bra 	$L__BB0_18;
	mov.u32 	%r5, %ntid.x;
	mov.u32 	%r6, %ctaid.x;
	mov.u32 	%r7, %tid.x;
	mad.lo.s32 	%r8, %r6, %r5, %r7;
	cvt.u64.u32 	%rd35, %r8;
	ld.global.u64 	%rd36, [%rd3];
	cvta.to.global.u64 	%rd37, %rd30;
	setp.le.u64 	%p3, %rd36, %rd35;
	setp.le.u64 	%p4, %rd5, %rd6;
	or.pred  	%p1, %p3, %p4;
	mul.lo.s64 	%rd7, %rd4, %rd35;
	mad.lo.s64 	%rd39, %rd5, %rd35, %rd6;
	shl.b64 	%rd40, %rd39, 2;
	add.s64 	%rd8, %rd37, %rd40;
	and.b64  	%rd9, %rd4, 7;
	setp.lt.u64 	%p5, %rd4, 8;
	mov.b64 	%rd82, 0;
	@%p5 bra 	$L__BB0_6;
	and.b64  	%rd82, %rd4, -8;
	shl.b64 	%rd41, %rd6, 2;
	add.s64 	%rd79, %rd1, %rd41;
	shl.b64 	%rd12, %rd5, 3;
	mul.lo.s64 	%rd13, %rd5, 12;
	shl.b64 	%rd14, %rd5, 4;
	mul.lo.s64 	%rd15, %rd5, 20;
	mul.lo.s64 	%rd16, %rd5, 28;
	shl.b64 	%rd42, %rd7, 2;
	add.s64 	%rd43, %rd42, %rd2;
	add.s64 	%rd78, %rd43, 16;
	mov.u64 	%rd80, %rd82;
$L__BB0_3:
	.pragma "nounroll";
	@%p1 bra 	$L__BB0_5;
	ld.global.f32 	%f1, [%rd78+-16];
	ld.global.f32 	%f2, [%rd79];
	ld.global.f32 	%f3, [%rd8];
	fma.rn.f32 	%f4, %f1, %f2, %f3;
	st.global.f32 	[%rd8], %f4;
	ld.global.f32 	%f5, [%rd78+-12];
	shl.b64 	%rd44, %rd5, 2;
	add.s64 	%rd45, %rd79, %rd44;
	ld.global.f32 	%f6, [%rd45];
	fma.rn.f32 	%f7, %f5, %f6, %f4;
	st.global.f32 	[%rd8], %f7;
	ld.global.f32 	%f8, [%rd78+-8];
	add.s64 	%rd46, %rd79, %rd12;
	ld.global.f32 	%f9, [%rd46];
	fma.rn.f32 	%f10, %f8, %f9, %f7;
	st.global.f32 	[%rd8], %f10;
	ld.global.f32 	%f11, [%rd78+-4];
	add.s64 	%rd47, %rd79, %rd13;
	ld.global.f32 	%f12, [%rd47];
	fma.rn.f32 	%f13, %f11, %f12, %f10;
	st.global.f32 	[%rd8], %f13;
	ld.global.f32 	%f14, [%rd78];
	add.s64 	%rd48, %rd79, %rd14;
	ld.global.f32 	%f15, [%rd48];
	fma.rn.f32 	%f16, %f14, %f15, %f13;
	st.global.f32 	[%rd8], %f16;
	ld.global.f32 	%f17, [%rd78+4];
	add.s64 	%rd49, %rd79, %rd15;
	ld.global.f32 	%f18, [%rd49];
	fma.rn.f32 	%f19, %f17, %f18, %f16;
	st.global.f32 	[%rd8], %f19;
	ld.global.f32 	%f20, [%rd78+8];
	mad.lo.s64 	%rd50, %rd5, 24, %rd79;
	ld.global.f32 	%f21, [%rd50];
	fma.rn.f32 	%f22, %f20, %f21, %f19;
	st.global.f32 	[%rd8], %f22;
	ld.global.f32 	%f23, [%rd78+12];
	add.s64 	%rd51, %rd79, %rd16;
	ld.global.f32 	%f24, [%rd51];
	fma.rn.f32 	%f25, %f23, %f24, %f22;
	st.global.f32 	[%rd8], %f25;
$L__BB0_5:
	add.s64 	%rd80, %rd80, -8;
	shl.b64 	%rd52, %rd5, 5;
	add.s64 	%rd79, %rd79, %rd52;
	add.s64 	%rd78, %rd78, 32;
	setp.ne.s64 	%p6, %rd80, 0;
	@%p6 bra 	$L__BB0_3;
$L__BB0_6:
	setp.eq.s64 	%p7, %rd9, 0;
	@%p7 bra 	$L__BB0_18;
	and.b64  	%rd25, %rd4, 3;
	setp.lt.u64 	%p8, %rd9, 4;
	@%p8 bra 	$L__BB0_11;
	@%p1 bra 	$L__BB0_10;
	add.s64 	%rd53, %rd82, %rd7;
	shl.b64 	%rd54, %rd53, 2;
	add.s64 	%rd55, %rd2, %rd54;
	ld.global.f32 	%f26, [%rd55];
	mad.lo.s64 	%rd56, %rd82, %rd5, %rd6;
	shl.b64 	%rd57, %rd56, 2;
	add.s64 	%rd58, %rd1, %rd57;
	ld.global.f32 	%f27, [%rd58];
	ld.global.f32 	%f28, [%rd8];
	fma.rn.f32 	%f29, %f26, %f27, %f28;
	st.global.f32 	[%rd8], %f29;
	ld.global.f32 	%f30, [%rd55+4];
	shl.b64 	%rd59, %rd5, 2;
	add.s64 	%rd60, %rd58, %rd59;
	ld.global.f32 	%f31, [%rd60];
	fma.rn.f32 	%f32, %f30, %f31, %f29;
	st.global.f32 	[%rd8], %f32;
	ld.global.f32 	%f33, [%rd55+8];
	add.s64 	%rd61, %rd60, %rd59;
	ld.global.f32 	%f34, [%rd61];
	fma.rn.f32 	%f35, %f33, %f34, %f32;
	st.global.f32 	[%rd8], %f35;
	ld.global.f32 	%f36, [%rd55+12];
	add.s64 	%rd62, %rd61, %rd59;
	ld.global.f32 	%f37, [%rd62];
	fma.rn.f32 	%f38, %f36, %f37, %f35;
	st.global.f32 	[%rd8], %f38;
$L__BB0_10:
	add.s64 	%rd82, %rd82, 4;
$L__BB0_11:
	setp.eq.s64 	%p9, %rd25, 0;
	@%p9 bra 	$L__BB0_18;
	setp.eq.s64 	%p10, %rd25, 1;
	@%p10 bra 	$L__BB0_16;
	@%p1 bra 	$L__BB0_15;
	add.s64 	%rd63, %rd82, %rd7;
	shl.b64 	%rd64, %rd63, 2;
	add.s64 	%rd65, %rd2, %rd64;
	ld.global.f32 	%f39, [%rd65];
	mad.lo.s64 	%rd66, %rd82, %rd5, %rd6;
	shl.b64 	%rd67, %rd66, 2;
	add.s64 	%rd68, %rd1, %rd67;
	ld.global.f32 	%f40, [%rd68];
	ld.global.f32 	%f41, [%rd8];
	fma.rn.f32 	%f42, %f39, %f40, %f41;
	st.global.f32 	[%rd8], %f42;
	ld.global.f32 	%f43, [%rd65+4];
	shl.b64 	%rd69, %rd5, 2;
	add.s64 	%rd70, %rd68, %rd69;
	ld.global.f32 	%f44, [%rd70];
	fma.rn.f32 	%f45, %f43, %f44, %f42;
	st.global.f32 	[%rd8], %f45;
$L__BB0_15:
	add.s64 	%rd82, %rd82, 2;
$L__BB0_16:
	and.b64  	%rd71, %rd4, 1;
	setp.eq.b64 	%p11, %rd71, 1;
	not.pred 	%p12, %p11;
	or.pred  	%p13, %p12, %p1;
	@%p13 bra 	$L__BB0_18;
	add.s64 	%rd72, %rd82, %rd7;
	shl.b64 	%rd73, %rd72, 2;
	add.s64 	%rd74, %rd2, %rd73;
	ld.global.f32 	%f46, [%rd74];
	mad.lo.s64 	%rd75, %rd82, %rd5, %rd6;
	shl.b64 	%rd76, %rd75, 2;
	add.s64 	%rd77, %rd1, %rd76;
	ld.global.f32 	%f47, [%rd77];
	ld.global.f32 	%f48, [%rd8];
	fma.rn.f32 	%f49, %f46, %f47, %f48;
	st.global.f32 	[%rd8], %f49;
$L__BB0_18:
	ret;

}
	// .globl	_Z8mmSharedPfS_S_P10Dimensions
.visible .entry _Z8mmSharedPfS_S_P10Dimensions(
	.param .u64 .ptr .align 1 _Z8mmSharedPfS_S_P10Dimensions_param_0,
	.param .u64 .ptr .align 1 _Z8mmSharedPfS_S_P10Dimensions_param_1,
	.param .u64 .ptr .align 1 _Z8mmSharedPfS_S_P10Dimensions_param_2,
	.param .u64 .ptr .align 1 _Z8mmSharedPfS_S_P10Dimensions_param_3
)
{
	.reg .pred 	%p<16>;
	.reg .b32 	%r<64>;
	.reg .b32 	%f<49>;
	.reg .b64 	%rd<48>;

	ld.param.u64 	%rd25, [_Z8mmSharedPfS_S_P10Dimensions_param_0];
	ld.param.u64 	%rd26, [_Z8mmSharedPfS_S_P10Dimensions_param_1];
	ld.param.u64 	%rd27, [_Z8mmSharedPfS_S_P10Dimensions_param_2];
	ld.param.u64 	%rd28, [_Z8mmSharedPfS_S_P10Dimensions_param_3];
	cvta.to.global.u64 	%rd29, %rd28;
	ld.global.u64 	%rd1, [%rd29];
	ld.global.u64 	%rd2, [%rd29+8];
	ld.global.u64 	%rd3, [%rd29+16];
	ld.global.u64 	%rd4, [%rd29+24];
	mov.u32 	%r24, %ctaid.x;
	mov.u32 	%r25, %ctaid.y;
	mov.u32 	%r1, %tid.x;
	mov.u32 	%r2, %tid.y;
	cvt.u32.u64 	%r3, %rd4;
	mad.lo.s32 	%r4, %r25, %r3, %r2;
	mad.lo.s32 	%r5, %r24, %r3, %r1;
	add.s64 	%rd5, %rd2, -1;
	or.b64  	%rd30, %rd5, %rd4;
	and.b64  	%rd31, %rd30, -4294967296;
	setp.ne.s64 	%p1, %rd31, 0;
	@%p1 bra 	$L__BB1_2;
	cvt.u32.u64 	%r27, %rd5;
	div.u32 	%r28, %r27, %r3;
	cvt.u64.u32 	%rd45, %r28;
	bra.uni 	$L__BB1_3;
$L__BB1_2:
	div.u64 	%rd45, %rd5, %rd4;
$L__BB1_3:
	add.s64 	%rd9, %rd45, 1;
	setp.eq.s64 	%p2, %rd9, 0;
	mov.f32 	%f47, 0f00000000;
	@%p2 bra 	$L__BB1_19;
	mul.lo.s32 	%r30, %r3, %r3;
	shl.b32 	%r31, %r30, 2;
	mov.u32 	%r32, ABs;
	add.s32 	%r6, %r32, %r31;
	cvt.s64.s32 	%rd10, %r4;
	mul.lo.s32 	%r7, %r2, %r3;
	cvt.s64.s32 	%rd11, %r5;
	cvt.u64.u32 	%rd12, %r2;
	max.u64 	%rd33, %rd4, 1;
	and.b64  	%rd13, %rd33, 3;
	and.b64  	%rd14, %rd33, -4;
	shl.b32 	%r33, %r1, 2;
	add.s32 	%r34, %r33, %r31;
	add.s32 	%r8, %r32, %r34;
	add.s32 	%r35, %r1, %r30;
	shl.b32 	%r36, %r35, 2;
	mad.lo.s32 	%r37, %r3, 12, %r36;
	add.s32 	%r9, %r32, %r37;
	shl.b32 	%r38, %r7, 2;
	add.s32 	%r39, %r38, %r32;
	add.s32 	%r10, %r39, 8;
	shl.b32 	%r11, %r3, 2;
	cvta.to.global.u64 	%rd15, %rd25;
	cvta.to.global.u64 	%rd16, %rd26;
	mov.f32 	%f47, 0f00000000;
	mov.b64 	%rd46, 0;
$L__BB1_5:
	setp.le.u64 	%p3, %rd1, %rd10;
	mov.f32 	%f42, 0f00000000;
	@%p3 bra 	$L__BB1_8;
	cvt.u64.u32 	%rd34, %r1;
	mad.lo.s64 	%rd18, %rd46, %rd4, %rd34;
	setp.ge.u64 	%p4, %rd18, %rd2;
	@%p4 bra 	$L__BB1_8;
	mad.lo.s64 	%rd35, %rd2, %rd10, %rd18;
	shl.b64 	%rd36, %rd35, 2;
	add.s64 	%rd37, %rd15, %rd36;
	ld.global.f32 	%f42, [%rd37];
$L__BB1_8:
	setp.le.u64 	%p5, %rd3, %rd11;
	add.s32 	%r40, %r7, %r1;
	shl.b32 	%r41, %r40, 2;
	mov.u32 	%r42, ABs;
	add.s32 	%r43, %r42, %r41;
	st.shared.f32 	[%r43], %f42;
	mov.f32 	%f43, 0f00000000;
	@%p5 bra 	$L__BB1_11;
	mad.lo.s64 	%rd19, %rd46, %rd4, %rd12;
	setp.ge.u64 	%p6, %rd19, %rd2;
	@%p6 bra 	$L__BB1_11;
	mad.lo.s64 	%rd38, %rd19, %rd3, %rd11;
	shl.b64 	%rd39, %rd38, 2;
	add.s64 	%rd40, %rd16, %rd39;
	ld.global.f32 	%f43, [%rd40];
$L__BB1_11:
	setp.lt.u64 	%p7, %rd4, 4;
	add.s32 	%r45, %r7, %r1;
	shl.b32 	%r46, %r45, 2;
	add.s32 	%r47, %r6, %r46;
	st.shared.f32 	[%r47], %f43;
	bar.sync 	0;
	mov.b32 	%r63, 0;
	@%p7 bra 	$L__BB1_14;
	mov.b32 	%r63, 0;
	mov.u32 	%r59, %r10;
	mov.u32 	%r60, %r9;
	mov.u32 	%r61, %r8;
	mov.u64 	%rd47, %rd14;
$L__BB1_13:
	ld.shared.f32 	%f22, [%r59+-8];
	ld.shared.f32 	%f23, [%r61];
	fma.rn.f32 	%f24, %f22, %f23, %f47;
	ld.shared.f32 	%f25, [%r59+-4];
	add.s32 	%r49, %r61, %r11;
	ld.shared.f32 	%f26, [%r49];
	fma.rn.f32 	%f27, %f25, %f26, %f24;
	ld.shared.f32 	%f28, [%r59];
	shl.b32 	%r50, %r3, 3;
	add.s32 	%r51, %r61, %r50;
	ld.shared.f32 	%f29, [%r51];
	fma.rn.f32 	%f30, %f28, %f29, %f27;
	ld.shared.f32 	%f31, [%r59+4];
	ld.shared.f32 	%f32, [%r60];
	fma.rn.f32 	%f47, %f31, %f32, %f30;
	add.s32 	%r63, %r63, 4;
	add.s64 	%rd47, %rd47, -4;
	shl.b32 	%r52, %r3, 4;
	add.s32 	%r61, %r61, %r52;
	add.s32 	%r60, %r60, %r52;
	add.s32 	%r59, %r59, 16;
	setp.ne.s64 	%p8, %rd47, 0;
	@%p8 bra 	$L__BB1_13;
$L__BB1_14:
	setp.eq.s64 	%p9, %rd13, 0;
	@%p9 bra 	$L__BB1_18;
	setp.eq.s64 	%p10, %rd13, 1;
	add.s32 	%r53, %r63, %r7;
	shl.b32 	%r54, %r53, 2;
	mov.u32 	%r55, ABs;
	add.s32 	%r21, %r55, %r54;
	ld.shared.f32 	%f33, [%r21];
	mad.lo.s32 	%r56, %r63, %r3, %r1;
	shl.b32 	%r57, %r56, 2;
	add.s32 	%r22, %r6, %r57;
	ld.shared.f32 	%f34, [%r22];
	fma.rn.f32 	%f47, %f33, %f34, %f47;
	@%p10 bra 	$L__BB1_18;
	setp.eq.s64 	%p11, %rd13, 2;
	ld.shared.f32 	%f35, [%r21+4];
	add.s32 	%r23, %r22, %r11;
	ld.shared.f32 	%f36, [%r23];
	fma.rn.f32 	%f47, %f35, %f36, %f47;
	@%p11 bra 	$L__BB1_18;
	ld.shared.f32 	%f37, [%r21+8];
	add.s32 	%r58, %r23, %r11;
	ld.shared.f32 	%f38, [%r58];
	fma.rn.f32 	%f47, %f37, %f38, %f47;
$L__BB1_18:
	bar.sync 	0;
	add.s64 	%rd46, %rd46, 1;
	setp.gt.u64 	%p12, %rd9, %rd46;
	@%p12 bra 	$L__BB1_5;
$L__BB1_19:
	cvt.s64.s32 	%rd23, %r4;
	setp.le.u64 	%p13, %rd1, %rd23;
	cvt.s64.s32 	%rd24, %r5;
	setp.le.u64 	%p14, %rd3, %rd24;
	or.pred  	%p15, %p13, %p14;
	@%p15 bra 	$L__BB1_21;
	mad.lo.s64 	%rd41, %rd3, %rd23, %rd24;
	cvta.to.global.u64 	%rd42, %rd27;
	shl.b64 	%rd43, %rd41, 2;
	add.s64 	%rd44, %rd42, %rd43;
	st.global.f32 	[%rd44], %f47;
$L__BB1_21:
	ret;

}


// ===== COMPILED SASS (sm_100) =====

	.target	sm_100

	.elftype	@"ET_EXEC"


//--------------------- .note.nv.tkinfo           --------------------------
	.section	.note.nv.tkinfo,"",@"SHT_NOTE"
	.sectionflags	@"SHF_NOTE_NV_TKINFO"
	.tkinfo
        /*0018*/ 	.word	0x00000002
        /*0030*/ 	.string	""
        /*0030*/ 	.string	"ptxas"
        /*0030*/ 	.string	"Cuda compilation tools, release 13.0, V13.0.88"
        /*0030*/ 	.string	"Build cuda_13.0.r13.0/compiler.36424714_0"
        /*0030*/ 	.string	"-arch sm_100 -m 64 "



//--------------------- .note.nv.cuinfo           --------------------------
	.section	.note.nv.cuinfo,"",@"SHT_NOTE"
	.sectionflags	@"SHF_NOTE_NV_CUINFO"
        /*0018*/ 	.short	0x0002
        /*001a*/ 	.short	0x0064
        /*001c*/ 	.short	0x0082
	.zero		2


//--------------------- .nv.info                  --------------------------
	.section	.nv.info,"",@"SHT_CUDA_INFO"
	.align	4


	//----- nvinfo : EIATTR_REGCOUNT
	.align		4
        /*0000*/ 	.byte	0x04, 0x2f
        /*0002*/ 	.short	(.L_1 - .L_0)
	.align		4
.L_0:
        /*0004*/ 	.word	index@(_Z8mmGlobalPfS_S_P10Dimensions)
        /*0008*/ 	.word	0x00000020


	//----- nvinfo : EIATTR_FRAME_SIZE
	.align		4
.L_1:
        /*000c*/ 	.byte	0x04, 0x11
        /*000e*/ 	.short	(.L_3 - .L_2)
	.align		4
.L_2:
        /*0010*/ 	.word	index@(_Z8mmGlobalPfS_S_P10Dimensions)
        /*0014*/ 	.word	0x00000000


	//----- nvinfo : EIATTR_REGCOUNT
	.align		4
.L_3:
        /*0018*/ 	.byte	0x04, 0x2f
        /*001a*/ 	.short	(.L_5 - .L_4)
	.align		4
.L_4:
        /*001c*/ 	.word	index@(_Z8mmSharedPfS_S_P10Dimensions)
        /*0020*/ 	.word	0x00000020


	//----- nvinfo : EIATTR_FRAME_SIZE
	.align		4
.L_5:
        /*0024*/ 	.byte	0x04, 0x11
        /*0026*/ 	.short	(.L_7 - .L_6)
	.align		4
.L_6:
        /*0028*/ 	.word	index@($__internal_0_$__cuda_sm20_div_u64)
        /*002c*/ 	.word	0x00000000


	//----- nvinfo : EIATTR_FRAME_SIZE
	.align		4
.L_7:
        /*0030*/ 	.byte	0x04, 0x11
        /*0032*/ 	.short	(.L_9 - .L_8)
	.align		4
.L_8:
        /*0034*/ 	.word	index@(_Z8mmSharedPfS_S_P10Dimensions)
        /*0038*/ 	.word	0x00000000


	//----- nvinfo : EIATTR_MIN_STACK_SIZE
	.align		4
.L_9:
        /*003c*/ 	.byte	0x04, 0x12
        /*003e*/ 	.short	(.L_11 - .L_10)
	.align		4
.L_10:
        /*0040*/ 	.word	index@(_Z8mmSharedPfS_S_P10Dimensions)
        /*0044*/ 	.word	0x00000000


	//----- nvinfo : EIATTR_MIN_STACK_SIZE
	.align		4
.L_11:
        /*0048*/ 	.byte	0x04, 0x12
        /*004a*/ 	.short	(.L_13 - .L_12)
	.align		4
.L_12:
        /*004c*/ 	.word	index@(_Z8mmGlobalPfS_S_P10Dimensions)
        /*0050*/ 	.word	0x00000000
.L_13:


//--------------------- .nv.compat                --------------------------
	.section	.nv.compat,"",@"SHT_CUDA_COMPAT_INFO"
	.align	4
        /*0000*/ 	.byte	0x02, 0x09, 0x00, 0x00, 0x02, 0x02, 0x01, 0x00, 0x02, 0x05, 0x05, 0x00, 0x03, 0x07, 0x01, 0x01
        /*0010*/ 	.byte	0x02, 0x03, 0x00, 0x00, 0x02, 0x06, 0x01, 0x00, 0x04, 0x0b, 0x08, 0x00, 0x09, 0x00, 0x00, 0x00
        /*0020*/ 	.byte	0x00, 0x00, 0x00, 0x00


//--------------------- .nv.info._Z8mmSharedPfS_S_P10Dimensions --------------------------
	.section	.nv.info._Z8mmSharedPfS_S_P10Dimensions,"",@"SHT_CUDA_INFO"
	.sectionflags	@""
	.align	4


	//----- nvinfo : EIATTR_CUDA_API_VERSION
	.align		4
        /*0000*/ 	.byte	0x04, 0x37
        /*0002*/ 	.short	(.L_15 - .L_14)
.L_14:
        /*0004*/ 	.word	0x00000082


	//----- nvinfo : EIATTR_KPARAM_INFO
	.align		4
.L_15:
        /*0008*/ 	.byte	0x04, 0x17
        /*000a*/ 	.short	(.L_17 - .L_16)
.L_16:
        /*000c*/ 	.word	0x00000000
        /*0010*/ 	.short	0x0003
        /*0012*/ 	.short	0x0018
        /*0014*/ 	.byte	0x00, 0xf5, 0x21, 0x00


	//----- nvinfo : EIATTR_KPARAM_INFO
	.align		4
.L_17:
        /*0018*/ 	.byte	0x04, 0x17
        /*001a*/ 	.short	(.L_19 - .L_18)
.L_18:
        /*001c*/ 	.word	0x00000000
        /*0020*/ 	.short	0x0002
        /*0022*/ 	.short	0x0010
        /*0024*/ 	.byte	0x00, 0xf5, 0x21, 0x00


	//----- nvinfo : EIATTR_KPARAM_INFO
	.align		4
.L_19:
        /*0028*/ 	.byte	0x04, 0x17
        /*002a*/ 	.short	(.L_21 - .L_20)
.L_20:
        /*002c*/ 	.word	0x00000000
        /*0030*/ 	.short	0x0001
        /*0032*/ 	.short	0x0008
        /*0034*/ 	.byte	0x00, 0xf5, 0x21, 0x00


	//----- nvinfo : EIATTR_KPARAM_INFO
	.align		4
.L_21:
        /*0038*/ 	.byte	0x04, 0x17
        /*003a*/ 	.short	(.L_23 - .L_22)
.L_22:
        /*003c*/ 	.word	0x00000000
        /*0040*/ 	.short	0x0000
        /*0042*/ 	.short	0x0000
        /*0044*/ 	.byte	0x00, 0xf5, 0x21, 0x00


	//----- nvinfo : EIATTR_SPARSE_MMA_MASK
	.align		4
.L_23:
        /*0048*/ 	.byte	0x03, 0x50
        /*004a*/ 	.short	0x0000


	//----- nvinfo : EIATTR_MAXREG_COUNT
	.align		4
        /*004c*/ 	.byte	0x03, 0x1b
        /*004e*/ 	.short	0x00ff


	//----- nvinfo : EIATTR_NUM_BARRIERS
	.align		4
        /*0050*/ 	.byte	0x02, 0x4c
        /*0052*/ 	.byte	0x01
	.zero		1


	//----- nvinfo : EIATTR_MERCURY_ISA_VERSION
	.align		4
        /*0054*/ 	.byte	0x03, 0x5f
        /*0056*/ 	.short	0x0101


	//----- nvinfo : EIATTR_VRC_CTA_INIT_COUNT
	.align		4
        /*0058*/ 	.byte	0x02, 0x4a
	.zero		1
	.zero		1


	//----- nvinfo : EIATTR_EXIT_INSTR_OFFSETS
	.align		4
        /*005c*/ 	.byte	0x04, 0x1c
        /*005e*/ 	.short	(.L_25 - .L_24)


	//   ....[0]....
.L_24:
        /*0060*/ 	.word	0x00001470


	//   ....[1]....
        /*0064*/ 	.word	0x00001510


	//----- nvinfo : EIATTR_CRS_STACK_SIZE
	.align		4
.L_25:
        /*0068*/ 	.byte	0x04, 0x1e
        /*006a*/ 	.short	(.L_27 - .L_26)
.L_26:
        /*006c*/ 	.word	0x00000000


	//----- nvinfo : EIATTR_CBANK_PARAM_SIZE
	.align		4
.L_27:
        /*0070*/ 	.byte	0x03, 0x19
        /*0072*/ 	.short	0x0020


	//----- nvinfo : EIATTR_PARAM_CBANK
	.align		4
        /*0074*/ 	.byte	0x04, 0x0a
        /*0076*/ 	.short	(.L_29 - .L_28)
	.align		4
.L_28:
        /*0078*/ 	.word	index@(.nv.constant0._Z8mmSharedPfS_S_P10Dimensions)
        /*007c*/ 	.short	0x0380
        /*007e*/ 	.short	0x0020


	//----- nvinfo : EIATTR_SW_WAR
	.align		4
.L_29:
        /*0080*/ 	.byte	0x04, 0x36
        /*0082*/ 	.short	(.L_31 - .L_30)
.L_30:
        /*0084*/ 	.word	0x00000008
.L_31:


//--------------------- .nv.info._Z8mmGlobalPfS_S_P10Dimensions --------------------------
	.section	.nv.info._Z8mmGlobalPfS_S_P10Dimensions,"",@"SHT_CUDA_INFO"
	.sectionflags	@""
	.align	4


	//----- nvinfo : EIATTR_CUDA_API_VERSION
	.align		4
        /*0000*/ 	.byte	0x04, 0x37
        /*0002*/ 	.short	(.L_33 - .L_32)
.L_32:
        /*0004*/ 	.word	0x00000082


	//----- nvinfo : EIATTR_KPARAM_INFO
	.align		4
.L_33:
        /*0008*/ 	.byte	0x04, 0x17
        /*000a*/ 	.short	(.L_35 - .L_34)
.L_34:
        /*000c*/ 	.word	0x00000000
        /*0010*/ 	.short	0x0003
        /*0012*/ 	.short	0x0018
        /*0014*/ 	.byte	0x00, 0xf5, 0x21, 0x00


	//----- nvinfo : EIATTR_KPARAM_INFO
	.align		4
.L_35:
        /*0018*/ 	.byte	0x04, 0x17
        /*001a*/ 	.short	(.L_37 - .L_36)
.L_36:
        /*001c*/ 	.word	0x00000000
        /*0020*/ 	.short	0x0002
        /*0022*/ 	.short	0x0010
        /*0024*/ 	.byte	0x00, 0xf5, 0x21, 0x00


	//----- nvinfo : EIATTR_KPARAM_INFO
	.align		4
.L_37:
        /*0028*/ 	.byte	0x04, 0x17
        /*002a*/ 	.short	(.L_39 - .L_38)
.L_38:
        /*002c*/ 	.word	0x00000000
        /*0030*/ 	.short	0x0001
        /*0032*/ 	.short	0x0008
        /*0034*/ 	.byte	0x00, 0xf5, 0x21, 0x00


	//----- nvinfo : EIATTR_KPARAM_INFO
	.align		4
.L_39:
        /*0038*/ 	.byte	0x04, 0x17
        /*003a*/ 	.short	(.L_41 - .L_40)
.L_40:
        /*003c*/ 	.word	0x00000000
        /*0040*/ 	.short	0x0000
        /*0042*/ 	.short	0x0000
        /*0044*/ 	.byte	0x00, 0xf5, 0x21, 0x00


	//----- nvinfo : EIATTR_SPARSE_MMA_MASK
	.align		4
.L_41:
        /*0048*/ 	.byte	0x03, 0x50
        /*004a*/ 	.short	0x0000


	//----- nvinfo : EIATTR_MAXREG_COUNT
	.align		4
        /*004c*/ 	.byte	0x03, 0x1b
        /*004e*/ 	.short	0x00ff


	//----- nvinfo : EIATTR_MERCURY_ISA_VERSION
	.align		4
        /*0050*/ 	.byte	0x03, 0x5f
        /*0052*/ 	.short	0x0101


	//----- nvinfo : EIATTR_VRC_CTA_INIT_COUNT
	.align		4
        /*0054*/ 	.byte	0x02, 0x4a
	.zero		1
	.zero		1


	//----- nvinfo : EIATTR_EXIT_INSTR_OFFSETS
	.align		4
        /*0058*/ 	.byte	0x04, 0x1c
        /*005a*/ 	.short	(.L_43 - .L_42)


	//   ....[0]....
.L_42:
        /*005c*/ 	.word	0x00000070


	//   ....[1]....
        /*0060*/ 	.word	0x00000720


	//   ....[2]....
        /*0064*/ 	.word	0x00000a40


	//   ....[3]....
        /*0068*/ 	.word	0x00000c80


	//   ....[4]....
        /*006c*/ 	.word	0x00000db0


	//----- nvinfo : EIATTR_CRS_STACK_SIZE
	.align		4
.L_43:
        /*0070*/ 	.byte	0x04, 0x1e
        /*0072*/ 	.short	(.L_45 - .L_44)
.L_44:
        /*0074*/ 	.word	0x00000000


	//----- nvinfo : EIATTR_CBANK_PARAM_SIZE
	.align		4
.L_45:
        /*0078*/ 	.byte	0x03, 0x19
        /*007a*/ 	.short	0x0020


	//----- nvinfo : EIATTR_PARAM_CBANK
	.align		4
        /*007c*/ 	.byte	0x04, 0x0a
        /*007e*/ 	.short	(.L_47 - .L_46)
	.align		4
.L_46:
        /*0080*/ 	.word	index@(.nv.constant0._Z8mmGlobalPfS_S_P10Dimensions)
        /*0084*/ 	.short	0x0380
        /*0086*/ 	.short	0x0020


	//----- nvinfo : EIATTR_SW_WAR
	.align		4
.L_47:
        /*0088*/ 	.byte	0x04, 0x36
        /*008a*/ 	.short	(.L_49 - .L_48)
.L_48:
        /*008c*/ 	.word	0x00000008
.L_49:


//--------------------- .nv.callgraph             --------------------------
	.section	.nv.callgraph,"",@"SHT_CUDA_CALLGRAPH"
	.align	4
	.sectionentsize	8
	.align		4
        /*0000*/ 	.word	0x00000000
	.align		4
        /*0004*/ 	.word	0xffffffff
	.align		4
        /*0008*/ 	.word	0x00000000
	.align		4
        /*000c*/ 	.word	0xfffffffe
	.align		4
        /*0010*/ 	.word	0x00000000
	.align		4
        /*0014*/ 	.word	0xfffffffd
	.align		4
        /*0018*/ 	.word	0x00000000
	.align		4
        /*001c*/ 	.word	0xfffffffc


//--------------------- .text._Z8mmSharedPfS_S_P10Dimensions --------------------------
	.section	.text._Z8mmSharedPfS_S_P10Dimensions,"ax",@progbits
	.align	128
        .global         _Z8mmSharedPfS_S_P10Dimensions
        .type           _Z8mmSharedPfS_S_P10Dimensions,@function
        .size           _Z8mmSharedPfS_S_P10Dimensions,(.L_x_26 - _Z8mmSharedPfS_S_P10Dimensions)
        .other          _Z8mmSharedPfS_S_P10Dimensions,@"STO_CUDA_ENTRY STV_DEFAULT"
_Z8mmSharedPfS_S_P10Dimensions:
.text._Z8mmSharedPfS_S_P10Dimensions:
[----:B------:R-:W-:Y:S08]  /*0000*/  LDC R1, c[0x0][0x37c] ;  /* 0x0000df00ff017b82 */ /* 0x000ff00000000800 */
[----:B------:R-:W0:Y:S01]  /*0010*/  LDC.64 R6, c[0x0][0x398] ;  /* 0x0000e600ff067b82 */ /* 0x000e220000000a00 */
[----:B------:R-:W0:Y:S02]  /*0020*/  LDCU.64 UR12, c[0x0][0x358] ;  /* 0x00006b00ff0c77ac */ /* 0x000e240008000a00 */
[----:B0-----:R-:W2:Y:S04]  /*0030*/  LDG.E.64 R10, desc[UR12][R6.64+0x8] ;  /* 0x0000080c060a7981 */ /* 0x001ea8000c1e1b00 */
[----:B------:R-:W3:Y:S04]  /*0040*/  LDG.E.64 R12, desc[UR12][R6.64+0x18] ;  /* 0x0000180c060c7981 */ /* 0x000ee8000c1e1b00 */
[----:B------:R-:W4:Y:S04]  /*0050*/  LDG.E.64 R16, desc[UR12][R6.64+0x10] ;  /* 0x0000100c06107981 */ /* 0x000f28000c1e1b00 */
[----:B------:R0:W5:Y:S01]  /*0060*/  LDG.E.64 R14, desc[UR12][R6.64] ;  /* 0x0000000c060e7981 */ /* 0x000162000c1e1b00 */
[----:B------:R-:W-:Y:S01]  /*0070*/  S2UR UR5, SR_CTAID.Y ;  /* 0x00000000000579c3 */ /* 0x000fe20000002600 */
[----:B------:R-:W1:Y:S01]  /*0080*/  S2R R3, SR_TID.Y ;  /* 0x0000000000037919 */ /* 0x000e620000002200 */
[----:B------:R-:W0:Y:S06]  /*0090*/  S2R R5, SR_TID.X ;  /* 0x0000000000057919 */ /* 0x000e2c0000002100 */
[----:B------:R-:W0:Y:S01]  /*00a0*/  S2UR UR4, SR_CTAID.X ;  /* 0x00000000000479c3 */ /* 0x000e220000002500 */
[----:B--2---:R-:W-:-:S04]  /*00b0*/  IADD3 R9, P0, PT, R10, -0x1, RZ ;  /* 0xffffffff0a097810 */ /* 0x004fc80007f1e0ff */
[----:B------:R-:W-:-:S04]  /*00c0*/  IADD3.X R4, PT, PT, R11, -0x1, RZ, P0, !PT ;  /* 0xffffffff0b047810 */ /* 0x000fc800007fe4ff */
[----:B---3--:R-:W-:Y:S02]  /*00d0*/  LOP3.LUT R0, R4, R13, RZ, 0xfc, !PT ;  /* 0x0000000d04007212 */ /* 0x008fe400078efcff */
[----:B----4-:R-:W-:Y:S01]  /*00e0*/  R2UR UR10, R16 ;  /* 0x00000000100a72ca */ /* 0x010fe200000e0000 */
[----:B0-----:R-:W-:Y:S01]  /*00f0*/  IMAD R16, R12, UR4, R5 ;  /* 0x000000040c107c24 */ /* 0x001fe2000f8e0205 */
[----:B------:R-:W-:Y:S01]  /*0100*/  ISETP.NE.U32.AND P0, PT, R0, RZ, PT ;  /* 0x000000ff0000720c */ /* 0x000fe20003f05070 */
[----:B-1----:R-:W-:Y:S01]  /*0110*/  IMAD R0, R12, UR5, R3 ;  /* 0x000000050c007c24 */ /* 0x002fe2000f8e0203 */
[----:B------:R-:W-:-:S11]  /*0120*/  R2UR UR11, R17 ;  /* 0x00000000110b72ca */ /* 0x000fd600000e0000 */
[----:B------:R-:W-:Y:S05]  /*0130*/  @P0 BRA `(.L_x_0) ;  /* 0x0000000000680947 */ /* 0x000fea0003800000 */
[----:B------:R-:W0:Y:S01]  /*0140*/  I2F.U32.RP R2, R12 ;  /* 0x0000000c00027306 */ /* 0x000e220000209000 */
[----:B------:R-:W-:Y:S01]  /*0150*/  IMAD.MOV R19, RZ, RZ, -R12 ;  /* 0x000000ffff137224 */ /* 0x000fe200078e0a0c */
[----:B------:R-:W-:Y:S01]  /*0160*/  ISETP.NE.U32.AND P1, PT, R12, RZ, PT ;  /* 0x000000ff0c00720c */ /* 0x000fe20003f25070 */
[----:B------:R-:W-:-:S05]  /*0170*/  UMOV UR5, URZ ;  /* 0x000000ff00057c82 */ /* 0x000fca0008000000 */
[----:B0-----:R-:W0:Y:S02]  /*0180*/  MUFU.RCP R2, R2 ;  /* 0x0000000200027308 */ /* 0x001e240000001000 */
[----:B0-----:R-:W-:-:S06]  /*0190*/  VIADD R6, R2, 0xffffffe ;  /* 0x0ffffffe02067836 */ /* 0x001fcc0000000000 */
[----:B------:R0:W1:Y:S02]  /*01a0*/  F2I.FTZ.U32.TRUNC.NTZ R7, R6 ;  /* 0x0000000600077305 */ /* 0x000064000021f000 */
[----:B0-----:R-:W-:Y:S02]  /*01b0*/  HFMA2 R6, -RZ, RZ, 0, 0 ;  /* 0x00000000ff067431 */ /* 0x001fe400000001ff */
[----:B-1----:R-:W-:-:S04]  /*01c0*/  IMAD R19, R19, R7, RZ ;  /* 0x0000000713137224 */ /* 0x002fc800078e02ff */
[----:B------:R-:W-:-:S06]  /*01d0*/  IMAD.HI.U32 R4, R7, R19, R6 ;  /* 0x0000001307047227 */ /* 0x000fcc00078e0006 */
[----:B------:R-:W-:-:S05]  /*01e0*/  IMAD.HI.U32 R4, R4, R9, RZ ;  /* 0x0000000904047227 */ /* 0x000fca00078e00ff */
[----:B------:R-:W-:-:S13]  /*01f0*/  R2UR UR4, R4 ;  /* 0x00000000040472ca */ /* 0x000fda00000e0000 */
[----:B------:R-:W-:Y:S02]  /*0200*/  IMAD R4, RZ, RZ, -UR4 ;  /* 0x80000004ff047e24 */ /* 0x000fe4000f8e02ff */
[----:B------:R-:W-:Y:S02]  /*0210*/  IMAD.U32 R2, RZ, RZ, UR4 ;  /* 0x00000004ff027e24 */ /* 0x000fe4000f8e00ff */
[----:B------:R-:W-:Y:S01]  /*0220*/  IMAD R9, R12, R4, R9 ;  /* 0x000000040c097224 */ /* 0x000fe200078e0209 */
[----:B------:R-:W-:-:S04]  /*0230*/  @!P1 LOP3.LUT R4, RZ, R12, RZ, 0x33, !PT ;  /* 0x0000000cff049212 */ /* 0x000fc800078e33ff */
[----:B------:R-:W-:-:S13]  /*0240*/  ISETP.GE.U32.AND P0, PT, R9, R12, PT ;  /* 0x0000000c0900720c */ /* 0x000fda0003f06070 */
[----:B------:R-:W-:Y:S01]  /*0250*/  @P0 IADD3 R2, PT, PT, R2, 0x1, RZ ;  /* 0x0000000102020810 */ /* 0x000fe20007ffe0ff */
[----:B------:R-:W-:-:S03]  /*0260*/  @P0 IMAD.IADD R9, R9, 0x1, -R12 ;  /* 0x0000000109090824 */ /* 0x000fc600078e0a0c */
[----:B------:R-:W-:Y:S02]  /*0270*/  @P0 R2UR UR4, R2 ;  /* 0x00000000020402ca */ /* 0x000fe400000e0000 */
[----:B------:R-:W-:-:S11]  /*0280*/  ISETP.GE.U32.AND P0, PT, R9, R12, PT ;  /* 0x0000000c0900720c */ /* 0x000fd60003f06070 */
[----:B------:R-:W-:-:S05]  /*0290*/  IMAD.U32 R2, RZ, RZ, UR4 ;  /* 0x00000004ff027e24 */ /* 0x000fca000f8e00ff */
[----:B------:R-:W-:-:S04]  /*02a0*/  @P0 IADD3 R2, PT, PT, R2, 0x1, RZ ;  /* 0x0000000102020810 */ /* 0x000fc80007ffe0ff */
[----:B------:R-:W-:Y:S02]  /*02b0*/  @P0 R2UR UR4, R2 ;  /* 0x00000000020402ca */ /* 0x000fe400000e0000 */
[----:B------:R-:W-:Y:S01]  /*02c0*/  @!P1 R2UR UR4, R4 ;  /* 0x00000000040492ca */ /* 0x000fe200000e0000 */
[----:B------:R-:W-:-:S14]  /*02d0*/  BRA `(.L_x_1) ;  /* 0x0000000000087947 */ /* 0x000fdc0003800000 */
.L_x_0:
[----:B------:R-:W-:-:S07]  /*02e0*/  MOV R2, 0x300 ;  /* 0x0000030000027802 */ /* 0x000fce0000000f00 */
[----:B-----5:R-:W-:Y:S05]  /*02f0*/  CALL.REL.NOINC `($__internal_0_$__cuda_sm20_div_u64) ;  /* 0x0000001000887944 */ /* 0x020fea0003c00000 */
.L_x_1:
[----:B------:R-:W-:Y:S01]  /*0300*/  UIADD3 UR16, UP0, UPT, UR4, 0x1, URZ ;  /* 0x0000000104107890 */ /* 0x000fe2000ff1e0ff */
[----:B------:R-:W-:-:S03]  /*0310*/  IMAD.MOV.U32 R2, RZ, RZ, RZ ;  /* 0x000000ffff027224 */ /* 0x000fc600078e00ff */
[----:B------:R-:W-:Y:S02]  /*0320*/  UIADD3.X UR7, UPT, UPT, URZ, UR5, URZ, UP0, !UPT ;  /* 0x00000005ff077290 */ /* 0x000fe400087fe4ff */
[----:B------:R-:W-:-:S04]  /*0330*/  UISETP.NE.U32.AND UP0, UPT, UR16, URZ, UPT ;  /* 0x000000ff1000728c */ /* 0x000fc8000bf05070 */
[----:B------:R-:W-:-:S09]  /*0340*/  UISETP.NE.AND.EX UP0, UPT, UR7, URZ, UPT, UP0 ;  /* 0x000000ff0700728c */ /* 0x000fd2000bf05300 */
[----:B------:R-:W-:Y:S05]  /*0350*/  BRA.U !UP0, `(.L_x_2) ;  /* 0x0000001108287547 */ /* 0x000fea000b800000 */
[----:B------:R-:W0:Y:S01]  /*0360*/  S2UR UR5, SR_CgaCtaId ;  /* 0x00000000000579c3 */ /* 0x000e220000008800 */
[C---:B------:R-:W-:Y:S01]  /*0370*/  IMAD R2, R12.reuse, R12, RZ ;  /* 0x0000000c0c027224 */ /* 0x040fe200078e02ff */
[C---:B------:R-:W-:Y:S01]  /*0380*/  ISETP.GT.U32.AND P0, PT, R12.reuse, 0x1, PT ;  /* 0x000000010c00780c */ /* 0x040fe20003f04070 */
[----:B------:R-:W-:Y:S01]  /*0390*/  UMOV UR4, 0x400 ;  /* 0x0000040000047882 */ /* 0x000fe20000000000 */
[----:B------:R-:W-:Y:S01]  /*03a0*/  IMAD R4, R12, R3, RZ ;  /* 0x000000030c047224 */ /* 0x000fe200078e02ff */
[----:B------:R-:W-:Y:S01]  /*03b0*/  SHF.R.S32.HI R6, RZ, 0x1f, R0 ;  /* 0x0000001fff067819 */ /* 0x000fe20000011400 */
[C---:B------:R-:W-:Y:S01]  /*03c0*/  IMAD.SHL.U32 R8, R2.reuse, 0x4, RZ ;  /* 0x0000000402087824 */ /* 0x040fe200078e00ff */
[----:B------:R-:W-:Y:S01]  /*03d0*/  IADD3 R7, PT, PT, R2, R5, RZ ;  /* 0x0000000502077210 */ /* 0x000fe20007ffe0ff */
[----:B------:R-:W-:Y:S01]  /*03e0*/  HFMA2 R2, -RZ, RZ, 0, 0 ;  /* 0x00000000ff027431 */ /* 0x000fe200000001ff */
[----:B------:R-:W-:Y:S01]  /*03f0*/  ISETP.GT.U32.AND.EX P0, PT, R13, RZ, PT, P0 ;  /* 0x000000ff0d00720c */ /* 0x000fe20003f04100 */
[----:B------:R-:W-:Y:S01]  /*0400*/  UMOV UR6, URZ ;  /* 0x000000ff00067c82 */ /* 0x000fe20008000000 */
[----:B------:R-:W-:Y:S01]  /*0410*/  LEA R22, R5, R8, 0x2 ;  /* 0x0000000805167211 */ /* 0x000fe200078e10ff */
[C---:B------:R-:W-:Y:S01]  /*0420*/  IMAD R9, R12.reuse, 0x3, R7 ;  /* 0x000000030c097824 */ /* 0x040fe200078e0207 */
[----:B------:R-:W-:-:S02]  /*0430*/  SEL R24, R12, 0x1, P0 ;  /* 0x000000010c187807 */ /* 0x000fc40000000000 */
[----:B------:R-:W-:Y:S02]  /*0440*/  SHF.R.S32.HI R17, RZ, 0x1f, R16 ;  /* 0x0000001fff117819 */ /* 0x000fe40000011410 */
[C---:B------:R-:W-:Y:S02]  /*0450*/  LOP3.LUT R23, R24.reuse, 0x3, RZ, 0xc0, !PT ;  /* 0x0000000318177812 */ /* 0x040fe400078ec0ff */
[----:B------:R-:W-:Y:S01]  /*0460*/  LOP3.LUT R24, R24, 0xfffffffc, RZ, 0xc0, !PT ;  /* 0xfffffffc18187812 */ /* 0x000fe200078ec0ff */
[----:B0-----:R-:W-:-:S03]  /*0470*/  ULEA UR4, UR5, UR4, 0x18 ;  /* 0x0000000405047291 */ /* 0x001fc6000f8ec0ff */
[----:B------:R-:W-:-:S03]  /*0480*/  UMOV UR5, URZ ;  /* 0x000000ff00057c82 */ /* 0x000fc60008000000 */
[----:B------:R-:W-:Y:S01]  /*0490*/  LEA R25, R4, UR4, 0x2 ;  /* 0x0000000404197c11 */ /* 0x000fe2000f8e10ff */
[----:B------:R-:W-:Y:S01]  /*04a0*/  VIADD R7, R8, UR4 ;  /* 0x0000000408077c36 */ /* 0x000fe20008000000 */
[----:B------:R-:W-:Y:S01]  /*04b0*/  SEL R8, R13, RZ, P0 ;  /* 0x000000ff0d087207 */ /* 0x000fe20000000000 */
[----:B------:R-:W-:Y:S01]  /*04c0*/  VIADD R22, R22, UR4 ;  /* 0x0000000416167c36 */ /* 0x000fe20008000000 */
[----:B------:R-:W-:Y:S02]  /*04d0*/  LEA R9, R9, UR4, 0x2 ;  /* 0x0000000409097c11 */ /* 0x000fe4000f8e10ff */
[----:B------:R-:W-:-:S07]  /*04e0*/  IADD3 R25, PT, PT, R25, 0x8, RZ ;  /* 0x0000000819197810 */ /* 0x000fce0007ffe0ff */
.L_x_13:
[----:B-----5:R-:W-:Y:S01]  /*04f0*/  ISETP.GT.U32.AND P0, PT, R14, R0, PT ;  /* 0x000000000e00720c */ /* 0x020fe20003f04070 */
[----:B------:R-:W-:Y:S01]  /*0500*/  BSSY.RECONVERGENT B0, `(.L_x_3) ;  /* 0x0000016000007945 */ /* 0x000fe20003800200 */
[----:B01----:R-:W-:Y:S02]  /*0510*/  IMAD.MOV.U32 R20, RZ, RZ, RZ ;  /* 0x000000ffff147224 */ /* 0x003fe400078e00ff */
[----:B------:R-:W-:-:S13]  /*0520*/  ISETP.GT.U32.AND.EX P0, PT, R15, R6, PT, P0 ;  /* 0x000000060f00720c */ /* 0x000fda0003f04100 */
[----:B------:R-:W-:Y:S05]  /*0530*/  @!P0 BRA `(.L_x_4) ;  /* 0x0000000000488947 */ /* 0x000fea0003800000 */
[----:B------:R-:W-:Y:S01]  /*0540*/  MOV R18, R5 ;  /* 0x0000000500127202 */ /* 0x000fe20000000f00 */
[C---:B------:R-:W-:Y:S02]  /*0550*/  IMAD R26, R12.reuse, UR6, RZ ;  /* 0x000000060c1a7c24 */ /* 0x040fe4000f8e02ff */
[----:B------:R-:W-:Y:S02]  /*0560*/  IMAD.MOV.U32 R19, RZ, RZ, RZ ;  /* 0x000000ffff137224 */ /* 0x000fe400078e00ff */
[----:B------:R-:W-:Y:S02]  /*0570*/  IMAD R21, R13, UR5, R26 ;  /* 0x000000050d157c24 */ /* 0x000fe4000f8e021a */
[----:B------:R-:W-:-:S03]  /*0580*/  IMAD.WIDE.U32 R18, R12, UR5, R18 ;  /* 0x000000050c127c25 */ /* 0x000fc6000f8e0012 */
[----:B------:R-:W-:Y:S02]  /*0590*/  ISETP.GE.U32.AND P0, PT, R18, R10, PT ;  /* 0x0000000a1200720c */ /* 0x000fe40003f06070 */
[----:B------:R-:W-:-:S04]  /*05a0*/  IADD3 R21, PT, PT, R19, R21, RZ ;  /* 0x0000001513157210 */ /* 0x000fc80007ffe0ff */
[----:B------:R-:W-:-:S13]  /*05b0*/  ISETP.GE.U32.AND.EX P0, PT, R21, R11, PT, P0 ;  /* 0x0000000b1500720c */ /* 0x000fda0003f06100 */
[----:B------:R-:W-:Y:S05]  /*05c0*/  @P0 BRA `(.L_x_4) ;  /* 0x0000000000240947 */ /* 0x000fea0003800000 */
[----:B------:R-:W0:Y:S01]  /*05d0*/  LDCU.64 UR8, c[0x0][0x380] ;  /* 0x00007000ff0877ac */ /* 0x000e220008000a00 */
[----:B------:R-:W-:Y:S02]  /*05e0*/  IMAD R19, R11, R0, RZ ;  /* 0x000000000b137224 */ /* 0x000fe400078e02ff */
[----:B------:R-:W-:Y:S02]  /*05f0*/  IMAD.MOV.U32 R20, RZ, RZ, R18 ;  /* 0x000000ffff147224 */ /* 0x000fe400078e0012 */
[C---:B------:R-:W-:Y:S02]  /*0600*/  IMAD R19, R10.reuse, R6, R19 ;  /* 0x000000060a137224 */ /* 0x040fe400078e0213 */
[----:B------:R-:W-:-:S05]  /*0610*/  IMAD.WIDE.U32 R20, R10, R0, R20 ;  /* 0x000000000a147225 */ /* 0x000fca00078e0014 */
[----:B------:R-:W-:Y:S02]  /*0620*/  IADD3 R19, PT, PT, R21, R19, RZ ;  /* 0x0000001315137210 */ /* 0x000fe40007ffe0ff */
[----:B0-----:R-:W-:-:S04]  /*0630*/  LEA R18, P0, R20, UR8, 0x2 ;  /* 0x0000000814127c11 */ /* 0x001fc8000f8010ff */
[----:B------:R-:W-:-:S05]  /*0640*/  LEA.HI.X R19, R20, UR9, R19, 0x2, P0 ;  /* 0x0000000914137c11 */ /* 0x000fca00080f1413 */
[----:B------:R0:W5:Y:S04]  /*0650*/  LDG.E R20, desc[UR12][R18.64] ;  /* 0x0000000c12147981 */ /* 0x000168000c1e1900 */
.L_x_4:
[----:B------:R-:W-:Y:S05]  /*0660*/  BSYNC.RECONVERGENT B0 ;  /* 0x0000000000007941 */ /* 0x000fea0003800200 */
.L_x_3:
[----:B------:R-:W1:Y:S01]  /*0670*/  S2UR UR8, SR_CgaCtaId ;  /* 0x00000000000879c3 */ /* 0x000e620000008800 */
[----:B------:R-:W-:Y:S01]  /*0680*/  UMOV UR4, 0x400 ;  /* 0x0000040000047882 */ /* 0x000fe20000000000 */
[----:B------:R-:W-:Y:S01]  /*0690*/  IMAD.IADD R26, R4, 0x1, R5 ;  /* 0x00000001041a7824 */ /* 0x000fe200078e0205 */
[----:B------:R-:W-:Y:S01]  /*06a0*/  ISETP.LT.U32.AND P0, PT, R16, UR10, PT ;  /* 0x0000000a10007c0c */ /* 0x000fe2000bf01070 */
[----:B------:R-:W-:Y:S01]  /*06b0*/  BSSY.RECONVERGENT B0, `(.L_x_5) ;  /* 0x000001a000007945 */ /* 0x000fe20003800200 */
[----:B------:R-:W-:Y:S01]  /*06c0*/  MOV R21, UR11 ;  /* 0x0000000b00157c02 */ /* 0x000fe20008000f00 */
[----:B------:R-:W-:-:S03]  /*06d0*/  HFMA2 R27, -RZ, RZ, 0, 0 ;  /* 0x00000000ff1b7431 */ /* 0x000fc600000001ff */
[----:B------:R-:W-:Y:S01]  /*06e0*/  ISETP.GT.U32.AND.EX P0, PT, R21, R17, PT, P0 ;  /* 0x000000111500720c */ /* 0x000fe20003f04100 */
[----:B-1----:R-:W-:-:S06]  /*06f0*/  ULEA UR8, UR8, UR4, 0x18 ;  /* 0x0000000408087291 */ /* 0x002fcc000f8ec0ff */
[C---:B0-----:R-:W-:Y:S01]  /*0700*/  LEA R19, R26.reuse, UR8, 0x2 ;  /* 0x000000081a137c11 */ /* 0x041fe2000f8e10ff */
[----:B------:R-:W-:-:S04]  /*0710*/  IMAD R26, R26, 0x4, R7 ;  /* 0x000000041a1a7824 */ /* 0x000fc800078e0207 */
[----:B-----5:R0:W-:Y:S01]  /*0720*/  STS [R19], R20 ;  /* 0x0000001413007388 */ /* 0x0201e20000000800 */
[----:B------:R-:W-:Y:S05]  /*0730*/  @!P0 BRA `(.L_x_6) ;  /* 0x0000000000448947 */ /* 0x000fea0003800000 */
[----:B0-----:R-:W-:Y:S01]  /*0740*/  MOV R19, RZ ;  /* 0x000000ff00137202 */ /* 0x001fe20000000f00 */
[----:B------:R-:W-:Y:S02]  /*0750*/  IMAD.MOV.U32 R18, RZ, RZ, R3 ;  /* 0x000000ffff127224 */ /* 0x000fe400078e0003 */
[C---:B------:R-:W-:Y:S02]  /*0760*/  IMAD R28, R12.reuse, UR6, RZ ;  /* 0x000000060c1c7c24 */ /* 0x040fe4000f8e02ff */
[----:B------:R-:W-:-:S04]  /*0770*/  IMAD.WIDE.U32 R20, R12, UR5, R18 ;  /* 0x000000050c147c25 */ /* 0x000fc8000f8e0012 */
[----:B------:R-:W-:Y:S01]  /*0780*/  IMAD R19, R13, UR5, R28 ;  /* 0x000000050d137c24 */ /* 0x000fe2000f8e021c */
[----:B------:R-:W-:-:S03]  /*0790*/  ISETP.GE.U32.AND P0, PT, R20, R10, PT ;  /* 0x0000000a1400720c */ /* 0x000fc60003f06070 */
[----:B------:R-:W-:-:S05]  /*07a0*/  IMAD.IADD R19, R19, 0x1, R21 ;  /* 0x0000000113137824 */ /* 0x000fca00078e0215 */
[----:B------:R-:W-:-:S13]  /*07b0*/  ISETP.GE.U32.AND.EX P0, PT, R19, R11, PT, P0 ;  /* 0x0000000b1300720c */ /* 0x000fda0003f06100 */
[----:B------:R-:W-:Y:S05]  /*07c0*/  @P0 BRA `(.L_x_6) ;  /* 0x0000000000200947 */ /* 0x000fea0003800000 */
[----:B------:R-:W0:Y:S01]  /*07d0*/  LDCU.64 UR14, c[0x0][0x388] ;  /* 0x00007100ff0e77ac */ /* 0x000e220008000a00 */
[----:B------:R-:W-:Y:S02]  /*07e0*/  IMAD R21, R19, UR10, RZ ;  /* 0x0000000a13157c24 */ /* 0x000fe4000f8e02ff */
[----:B------:R-:W-:-:S04]  /*07f0*/  IMAD.WIDE.U32 R18, R20, UR10, R16 ;  /* 0x0000000a14127c25 */ /* 0x000fc8000f8e0010 */
[----:B------:R-:W-:-:S05]  /*0800*/  IMAD R21, R20, UR11, R21 ;  /* 0x0000000b14157c24 */ /* 0x000fca000f8e0215 */
[----:B------:R-:W-:Y:S02]  /*0810*/  IADD3 R19, PT, PT, R19, R21, RZ ;  /* 0x0000001513137210 */ /* 0x000fe40007ffe0ff */
[----:B0-----:R-:W-:-:S04]  /*0820*/  LEA R20, P0, R18, UR14, 0x2 ;  /* 0x0000000e12147c11 */ /* 0x001fc8000f8010ff */
[----:B------:R-:W-:-:S05]  /*0830*/  LEA.HI.X R21, R18, UR15, R19, 0x2, P0 ;  /* 0x0000000f12157c11 */ /* 0x000fca00080f1413 */
[----:B------:R1:W5:Y:S04]  /*0840*/  LDG.E R27, desc[UR12][R20.64] ;  /* 0x0000000c141b7981 */ /* 0x000368000c1e1900 */
.L_x_6:
[----:B------:R-:W-:Y:S05]  /*0850*/  BSYNC.RECONVERGENT B0 ;  /* 0x0000000000007941 */ /* 0x000fea0003800200 */
.L_x_5:
[----:B------:R-:W-:Y:S01]  /*0860*/  ISETP.GE.U32.AND P0, PT, R12, 0x4, PT ;  /* 0x000000040c00780c */ /* 0x000fe20003f06070 */
[----:B-----5:R2:W-:Y:S01]  /*0870*/  STS [R26], R27 ;  /* 0x0000001b1a007388 */ /* 0x0205e20000000800 */
[----:B------:R-:W-:Y:S01]  /*0880*/  UMOV UR4, URZ ;  /* 0x000000ff00047c82 */ /* 0x000fe20008000000 */
[----:B------:R-:W-:Y:S01]  /*0890*/  BAR.SYNC.DEFER_BLOCKING 0x0 ;  /* 0x0000000000007b1d */ /* 0x000fe20000010000 */
[----:B------:R-:W-:-:S13]  /*08a0*/  ISETP.GE.U32.AND.EX P0, PT, R13, RZ, PT, P0 ;  /* 0x000000ff0d00720c */ /* 0x000fda0003f06100 */
[----:B--2---:R-:W-:Y:S05]  /*08b0*/  @!P0 BRA `(.L_x_7) ;  /* 0x00000008005c8947 */ /* 0x004fea0003800000 */
[C---:B------:R-:W-:Y:S01]  /*08c0*/  ISETP.GT.U32.AND P0, PT, R24.reuse, RZ, PT ;  /* 0x000000ff1800720c */ /* 0x040fe20003f04070 */
[----:B------:R-:W-:Y:S01]  /*08d0*/  UMOV UR4, URZ ;  /* 0x000000ff00047c82 */ /* 0x000fe20008000000 */
[----:B------:R-:W-:Y:S01]  /*08e0*/  R2UR UR9, R24 ;  /* 0x00000000180972ca */ /* 0x000fe200000e0000 */
[----:B------:R-:W-:Y:S01]  /*08f0*/  IMAD.MOV.U32 R18, RZ, RZ, R25 ;  /* 0x000000ffff127224 */ /* 0x000fe200078e0019 */
[C---:B------:R-:W-:Y:S01]  /*0900*/  ISETP.GT.AND.EX P0, PT, R8.reuse, RZ, PT, P0 ;  /* 0x000000ff0800720c */ /* 0x040fe20003f04300 */
[----:B-1----:R-:W-:Y:S01]  /*0910*/  IMAD.MOV.U32 R21, RZ, RZ, R22 ;  /* 0x000000ffff157224 */ /* 0x002fe200078e0016 */
[----:B------:R-:W-:Y:S02]  /*0920*/  R2UR UR14, R8 ;  /* 0x00000000080e72ca */ /* 0x000fe400000e0000 */
[----:B0-----:R-:W-:-:S09]  /*0930*/  MOV R19, R9 ;  /* 0x0000000900137202 */ /* 0x001fd20000000f00 */
[----:B------:R-:W-:Y:S05]  /*0940*/  @!P0 BRA `(.L_x_8) ;  /* 0x0000000400dc8947 */ /* 0x000fea0003800000 */
[----:B------:R-:W-:Y:S02]  /*0950*/  UISETP.GT.U32.AND UP1, UPT, UR9, 0xc, UPT ;  /* 0x0000000c0900788c */ /* 0x000fe4000bf24070 */
[----:B------:R-:W-:Y:S02]  /*0960*/  UPLOP3.LUT UP0, UPT, UPT, UPT, UPT, 0x80, 0x8 ;  /* 0x000000000008789c */ /* 0x000fe40003f0f070 */
[----:B------:R-:W-:-:S09]  /*0970*/  UISETP.GT.AND.EX UP1, UPT, UR14, URZ, UPT, UP1 ;  /* 0x000000ff0e00728c */ /* 0x000fd2000bf24310 */
[----:B------:R-:W-:Y:S05]  /*0980*/  BRA.U !UP1, `(.L_x_9) ;  /* 0x0000000509207547 */ /* 0x000fea000b800000 */
[----:B------:R-:W-:-:S11]  /*0990*/  UPLOP3.LUT UP0, UPT, UPT, UPT, UPT, 0x40, 0x4 ;  /* 0x000000000004789c */ /* 0x000fd60003f0e870 */
.L_x_10:
[----:B------:R-:W-:Y:S01]  /*09a0*/  LDS R27, [R18+-0x8] ;  /* 0xfffff800121b7984 */ /* 0x000fe20000000800 */
[----:B------:R-:W-:Y:S01]  /*09b0*/  IMAD R26, R12, 0x8, R21 ;  /* 0x000000080c1a7824 */ /* 0x000fe200078e0215 */
[----:B------:R-:W-:Y:S02]  /*09c0*/  UIADD3 UR9, UP1, UPT, UR9, -0x10, URZ ;  /* 0xfffffff009097890 */ /* 0x000fe4000ff3e0ff */
[----:B------:R-:W0:Y:S01]  /*09d0*/  LDS R20, [R21] ;  /* 0x0000000015147984 */ /* 0x000e220000000800 */
[----:B------:R-:W-:Y:S02]  /*09e0*/  UIADD3 UR4, UPT, UPT, UR4, 0x10, URZ ;  /* 0x0000001004047890 */ /* 0x000fe4000fffe0ff */
[----:B------:R-:W-:Y:S01]  /*09f0*/  UIADD3.X UR14, UPT, UPT, UR14, -0x1, URZ, UP1, !UPT ;  /* 0xffffffff0e0e7890 */ /* 0x000fe20008ffe4ff */
[----:B------:R-:W-:Y:S01]  /*0a00*/  LDS R26, [R26] ;  /* 0x000000001a1a7984 */ /* 0x000fe20000000800 */
[----:B------:R-:W-:-:S03]  /*0a10*/  UISETP.GT.U32.AND UP1, UPT, UR9, 0xc, UPT ;  /* 0x0000000c0900788c */ /* 0x000fc6000bf24070 */
[----:B------:R1:W-:Y:S01]  /*0a20*/  LDS R28, [R19] ;  /* 0x00000000131c7984 */ /* 0x0003e20000000800 */
[----:B------:R-:W-:-:S03]  /*0a30*/  UISETP.GT.AND.EX UP1, UPT, UR14, URZ, UPT, UP1 ;  /* 0x000000ff0e00728c */ /* 0x000fc6000bf24310 */
[----:B------:R-:W-:Y:S01]  /*0a40*/  LDS R29, [R18+0x34] ;  /* 0x00003400121d7984 */ /* 0x000fe20000000800 */
[C---:B-1----:R-:W-:Y:S02]  /*0a50*/  IMAD R19, R12.reuse, 0x10, R19 ;  /* 0x000000100c137824 */ /* 0x042fe400078e0213 */
[----:B0-----:R-:W-:Y:S01]  /*0a60*/  FFMA R20, R27, R20, R2 ;  /* 0x000000141b147223 */ /* 0x001fe20000000002 */
[CC--:B------:R-:W-:Y:S01]  /*0a70*/  LEA R2, R12.reuse, R21.reuse, 0x2 ;  /* 0x000000150c027211 */ /* 0x0c0fe200078e10ff */
[----:B------:R-:W-:Y:S01]  /*0a80*/  LDS R27, [R18+-0x4] ;  /* 0xfffffc00121b7984 */ /* 0x000fe20000000800 */
[----:B------:R-:W-:-:S04]  /*0a90*/  LEA R21, R12, R21, 0x4 ;  /* 0x000000150c157211 */ /* 0x000fc800078e20ff */
[----:B------:R-:W0:Y:S02]  /*0aa0*/  LDS R2, [R2] ;  /* 0x0000000002027984 */ /* 0x000e240000000800 */
[----:B0-----:R-:W-:Y:S02]  /*0ab0*/  FFMA R20, R27, R2, R20 ;  /* 0x000000021b147223 */ /* 0x001fe40000000014 */
[----:B------:R-:W0:Y:S04]  /*0ac0*/  LDS R27, [R18] ;  /* 0x00000000121b7984 */ /* 0x000e280000000800 */
[----:B------:R-:W-:Y:S01]  /*0ad0*/  LDS R2, [R21] ;  /* 0x0000000015027984 */ /* 0x000fe20000000800 */
[----:B0-----:R-:W-:Y:S01]  /*0ae0*/  FFMA R20, R27, R26, R20 ;  /* 0x0000001a1b147223 */ /* 0x001fe20000000014 */
[----:B------:R-:W-:-:S02]  /*0af0*/  LEA R26, R12, R21, 0x3 ;  /* 0x000000150c1a7211 */ /* 0x000fc400078e18ff */
[----:B------:R-:W0:Y:S04]  /*0b00*/  LDS R27, [R18+0x4] ;  /* 0x00000400121b7984 */ /* 0x000e280000000800 */
[----:B------:R-:W-:Y:S01]  /*0b10*/  LDS R26, [R26] ;  /* 0x000000001a1a7984 */ /* 0x000fe20000000800 */
[----:B0-----:R-:W-:-:S03]  /*0b20*/  FFMA R20, R27, R28, R20 ;  /* 0x0000001c1b147223 */ /* 0x001fc60000000014 */
[----:B------:R-:W0:Y:S04]  /*0b30*/  LDS R27, [R18+0x8] ;  /* 0x00000800121b7984 */ /* 0x000e280000000800 */
[----:B------:R1:W-:Y:S02]  /*0b40*/  LDS R28, [R19] ;  /* 0x00000000131c7984 */ /* 0x0003e40000000800 */
[C---:B-1----:R-:W-:Y:S02]  /*0b50*/  IMAD R19, R12.reuse, 0x10, R19 ;  /* 0x000000100c137824 */ /* 0x042fe400078e0213 */
[----:B0-----:R-:W-:Y:S01]  /*0b60*/  FFMA R2, R27, R2, R20 ;  /* 0x000000021b027223 */ /* 0x001fe20000000014 */
[C---:B------:R-:W-:Y:S01]  /*0b70*/  IMAD R20, R12.reuse, 0x4, R21 ;  /* 0x000000040c147824 */ /* 0x040fe200078e0215 */
[----:B------:R-:W-:Y:S01]  /*0b80*/  LDS R27, [R18+0xc] ;  /* 0x00000c00121b7984 */ /* 0x000fe20000000800 */
[----:B------:R-:W-:-:S04]  /*0b90*/  LEA R21, R12, R21, 0x4 ;  /* 0x000000150c157211 */ /* 0x000fc800078e20ff */
[----:B------:R-:W0:Y:S02]  /*0ba0*/  LDS R20, [R20] ;  /* 0x0000000014147984 */ /* 0x000e240000000800 */
[----:B0-----:R-:W-:Y:S02]  /*0bb0*/  FFMA R2, R27, R20, R2 ;  /* 0x000000141b027223 */ /* 0x001fe40000000002 */
[----:B------:R-:W0:Y:S04]  /*0bc0*/  LDS R27, [R18+0x10] ;  /* 0x00001000121b7984 */ /* 0x000e280000000800 */
[----:B------:R-:W-:Y:S01]  /*0bd0*/  LDS R20, [R21] ;  /* 0x0000000015147984 */ /* 0x000fe20000000800 */
[----:B0-----:R-:W-:Y:S01]  /*0be0*/  FFMA R2, R27, R26, R2 ;  /* 0x0000001a1b027223 */ /* 0x001fe20000000002 */
[----:B------:R-:W-:-:S02]  /*0bf0*/  LEA R26, R12, R21, 0x3 ;  /* 0x000000150c1a7211 */ /* 0x000fc400078e18ff */
[----:B------:R-:W0:Y:S04]  /*0c00*/  LDS R27, [R18+0x14] ;  /* 0x00001400121b7984 */ /* 0x000e280000000800 */
[----:B------:R-:W-:Y:S01]  /*0c10*/  LDS R26, [R26] ;  /* 0x000000001a1a7984 */ /* 0x000fe20000000800 */
[----:B0-----:R-:W-:-:S03]  /*0c20*/  FFMA R2, R27, R28, R2 ;  /* 0x0000001c1b027223 */ /* 0x001fc60000000002 */
[----:B------:R-:W0:Y:S04]  /*0c30*/  LDS R27, [R18+0x18] ;  /* 0x00001800121b7984 */ /* 0x000e280000000800 */
[----:B------:R-:W-:Y:S01]  /*0c40*/  LDS R28, [R19] ;  /* 0x00000000131c7984 */ /* 0x000fe20000000800 */
[----:B0-----:R-:W-:Y:S01]  /*0c50*/  FFMA R2, R27, R20, R2 ;  /* 0x000000141b027223 */ /* 0x001fe20000000002 */
[C---:B------:R-:W-:Y:S02]  /*0c60*/  IMAD R20, R12.reuse, 0x4, R21 ;  /* 0x000000040c147824 */ /* 0x040fe400078e0215 */
[----:B------:R-:W-:Y:S01]  /*0c70*/  LDS R27, [R18+0x1c] ;  /* 0x00001c00121b7984 */ /* 0x000fe20000000800 */
[----:B------:R-:W-:-:S03]  /*0c80*/  LEA R21, R12, R21, 0x4 ;  /* 0x000000150c157211 */ /* 0x000fc600078e20ff */
        /* <DEDUP_REMOVED lines=9> */
[----:B------:R-:W0:Y:S02]  /*0d20*/  LDS R27, [R18+0x28] ;  /* 0x00002800121b7984 */ /* 0x000e240000000800 */
[----:B0-----:R-:W-:Y:S01]  /*0d30*/  FFMA R2, R27, R20, R2 ;  /* 0x000000141b027223 */ /* 0x001fe20000000002 */
[C-C-:B------:R-:W-:Y:S01]  /*0d40*/  IMAD R20, R12.reuse, 0x4, R21.reuse ;  /* 0x000000040c147824 */ /* 0x140fe200078e0215 */
[----:B------:R-:W-:Y:S01]  /*0d50*/  LDS R27, [R18+0x2c] ;  /* 0x00002c00121b7984 */ /* 0x000fe20000000800 */
[----:B------:R-:W-:-:S04]  /*0d60*/  IMAD R21, R12, 0x10, R21 ;  /* 0x000000100c157824 */ /* 0x000fc800078e0215 */
[----:B------:R-:W0:Y:S02]  /*0d70*/  LDS R20, [R20] ;  /* 0x0000000014147984 */ /* 0x000e240000000800 */
[----:B0-----:R-:W-:Y:S01]  /*0d80*/  FFMA R2, R27, R20, R2 ;  /* 0x000000141b027223 */ /* 0x001fe20000000002 */
[----:B------:R-:W-:Y:S02]  /*0d90*/  IMAD R27, R12, 0x10, R19 ;  /* 0x000000100c1b7824 */ /* 0x000fe400078e0213 */
[----:B------:R0:W1:Y:S04]  /*0da0*/  LDS R19, [R18+0x30] ;  /* 0x0000300012137984 */ /* 0x0000680000000800 */
[----:B------:R-:W2:Y:S01]  /*0db0*/  LDS R28, [R27] ;  /* 0x000000001b1c7984 */ /* 0x000ea20000000800 */
[----:B0-----:R-:W-:Y:S01]  /*0dc0*/  IADD3 R18, PT, PT, R18, 0x40, RZ ;  /* 0x0000004012127810 */ /* 0x001fe20007ffe0ff */
[----:B-1----:R-:W-:Y:S01]  /*0dd0*/  FFMA R2, R19, R26, R2 ;  /* 0x0000001a13027223 */ /* 0x002fe20000000002 */
[----:B------:R-:W-:-:S03]  /*0de0*/  LEA R19, R12, R27, 0x4 ;  /* 0x0000001b0c137211 */ /* 0x000fc600078e20ff */
[----:B--2---:R-:W-:Y:S01]  /*0df0*/  FFMA R2, R29, R28, R2 ;  /* 0x0000001c1d027223 */ /* 0x004fe20000000002 */
[----:B------:R-:W-:Y:S06]  /*0e00*/  BRA.U UP1, `(.L_x_10) ;  /* 0xfffffff901e47547 */ /* 0x000fec000b83ffff */
.L_x_9:
[----:B------:R-:W-:-:S04]  /*0e10*/  UISETP.GT.U32.AND UP1, UPT, UR9, 0x4, UPT ;  /* 0x000000040900788c */ /* 0x000fc8000bf24070 */
[----:B------:R-:W-:-:S09]  /*0e20*/  UISETP.GT.AND.EX UP1, UPT, UR14, URZ, UPT, UP1 ;  /* 0x000000ff0e00728c */ /* 0x000fd2000bf24310 */
[----:B------:R-:W-:Y:S05]  /*0e30*/  BRA.U !UP1, `(.L_x_11) ;  /* 0x0000000109947547 */ /* 0x000fea000b800000 */
[----:B------:R-:W-:Y:S01]  /*0e40*/  LDS R27, [R18+-0x8] ;  /* 0xfffff800121b7984 */ /* 0x000fe20000000800 */
[----:B------:R-:W-:Y:S01]  /*0e50*/  LEA R26, R12, R21, 0x3 ;  /* 0x000000150c1a7211 */ /* 0x000fe200078e18ff */
[----:B------:R-:W-:Y:S02]  /*0e60*/  UIADD3 UR9, UP0, UPT, UR9, -0x8, URZ ;  /* 0xfffffff809097890 */ /* 0x000fe4000ff1e0ff */
[----:B------:R-:W0:Y:S01]  /*0e70*/  LDS R20, [R21] ;  /* 0x0000000015147984 */ /* 0x000e220000000800 */
[----:B------:R-:W-:Y:S02]  /*0e80*/  UIADD3 UR4, UPT, UPT, UR4, 0x8, URZ ;  /* 0x0000000804047890 */ /* 0x000fe4000fffe0ff */
[----:B------:R-:W-:Y:S01]  /*0e90*/  UIADD3.X UR14, UPT, UPT, UR14, -0x1, URZ, UP0, !UPT ;  /* 0xffffffff0e0e7890 */ /* 0x000fe200087fe4ff */
[----:B------:R-:W-:Y:S01]  /*0ea0*/  LDS R26, [R26] ;  /* 0x000000001a1a7984 */ /* 0x000fe20000000800 */
[----:B------:R-:W-:-:S03]  /*0eb0*/  UPLOP3.LUT UP0, UPT, UPT, UPT, UPT, 0x40, 0x4 ;  /* 0x000000000004789c */ /* 0x000fc60003f0e870 */
[----:B------:R-:W-:Y:S01]  /*0ec0*/  LDS R28, [R19] ;  /* 0x00000000131c7984 */ /* 0x000fe20000000800 */
[----:B0-----:R-:W-:Y:S01]  /*0ed0*/  FFMA R20, R27, R20, R2 ;  /* 0x000000141b147223 */ /* 0x001fe20000000002 */
[C-C-:B------:R-:W-:Y:S02]  /*0ee0*/  IMAD R2, R12.reuse, 0x4, R21.reuse ;  /* 0x000000040c027824 */ /* 0x140fe400078e0215 */
[----:B------:R-:W-:Y:S01]  /*0ef0*/  LDS R27, [R18+-0x4] ;  /* 0xfffffc00121b7984 */ /* 0x000fe20000000800 */
[----:B------:R-:W-:-:S03]  /*0f00*/  IMAD R21, R12, 0x10, R21 ;  /* 0x000000100c157824 */ /* 0x000fc600078e0215 */
[----:B------:R-:W0:Y:S02]  /*0f10*/  LDS R2, [R2] ;  /* 0x0000000002027984 */ /* 0x000e240000000800 */
[----:B0-----:R-:W-:Y:S02]  /*0f20*/  FFMA R20, R27, R2, R20 ;  /* 0x000000021b147223 */ /* 0x001fe40000000014 */
[----:B------:R-:W0:Y:S04]  /*0f30*/  LDS R27, [R18] ;  /* 0x00000000121b7984 */ /* 0x000e280000000800 */
[----:B------:R-:W-:Y:S01]  /*0f40*/  LDS R2, [R21] ;  /* 0x0000000015027984 */ /* 0x000fe20000000800 */
[----:B0-----:R-:W-:Y:S01]  /*0f50*/  FFMA R20, R27, R26, R20 ;  /* 0x0000001a1b147223 */ /* 0x001fe20000000014 */
[----:B------:R-:W-:-:S02]  /*0f60*/  IMAD R26, R12, 0x8, R21 ;  /* 0x000000080c1a7824 */ /* 0x000fc400078e0215 */
[----:B------:R-:W0:Y:S04]  /*0f70*/  LDS R27, [R18+0x4] ;  /* 0x00000400121b7984 */ /* 0x000e280000000800 */
[----:B------:R-:W-:Y:S01]  /*0f80*/  LDS R26, [R26] ;  /* 0x000000001a1a7984 */ /* 0x000fe20000000800 */
[----:B0-----:R-:W-:-:S03]  /*0f90*/  FFMA R20, R27, R28, R20 ;  /* 0x0000001c1b147223 */ /* 0x001fc60000000014 */
[----:B------:R-:W0:Y:S02]  /*0fa0*/  LDS R27, [R18+0x8] ;  /* 0x00000800121b7984 */ /* 0x000e240000000800 */
[----:B0-----:R-:W-:Y:S01]  /*0fb0*/  FFMA R2, R27, R2, R20 ;  /* 0x000000021b027223 */ /* 0x001fe20000000014 */
[C---:B------:R-:W-:Y:S01]  /*0fc0*/  LEA R20, R12.reuse, R21, 0x2 ;  /* 0x000000150c147211 */ /* 0x040fe200078e10ff */
[----:B------:R-:W-:Y:S01]  /*0fd0*/  LDS R27, [R18+0xc] ;  /* 0x00000c00121b7984 */ /* 0x000fe20000000800 */
[----:B------:R-:W-:-:S04]  /*0fe0*/  IMAD R21, R12, 0x10, R21 ;  /* 0x000000100c157824 */ /* 0x000fc800078e0215 */
[----:B------:R-:W0:Y:S02]  /*0ff0*/  LDS R20, [R20] ;  /* 0x0000000014147984 */ /* 0x000e240000000800 */
[----:B0-----:R-:W-:Y:S02]  /*1000*/  FFMA R2, R27, R20, R2 ;  /* 0x000000141b027223 */ /* 0x001fe40000000002 */
[----:B------:R-:W0:Y:S02]  /*1010*/  LDS R27, [R18+0x10] ;  /* 0x00001000121b7984 */ /* 0x000e240000000800 */
[----:B0-----:R-:W-:Y:S01]  /*1020*/  FFMA R2, R27, R26, R2 ;  /* 0x0000001a1b027223 */ /* 0x001fe20000000002 */
[----:B------:R-:W-:Y:S02]  /*1030*/  LEA R27, R12, R19, 0x4 ;  /* 0x000000130c1b7211 */ /* 0x000fe400078e20ff */
[----:B------:R0:W-:Y:S04]  /*1040*/  LDS R19, [R18+0x14] ;  /* 0x0000140012137984 */ /* 0x0001e80000000800 */
[----:B------:R-:W1:Y:S01]  /*1050*/  LDS R28, [R27] ;  /* 0x000000001b1c7984 */ /* 0x000e620000000800 */
[----:B0-----:R-:W-:-:S02]  /*1060*/  VIADD R18, R18, 0x20 ;  /* 0x0000002012127836 */ /* 0x001fc40000000000 */
[----:B-1----:R-:W-:Y:S01]  /*1070*/  FFMA R2, R19, R28, R2 ;  /* 0x0000001c13027223 */ /* 0x002fe20000000002 */
[----:B------:R-:W-:-:S07]  /*1080*/  LEA R19, R12, R27, 0x4 ;  /* 0x0000001b0c137211 */ /* 0x000fce00078e20ff */
.L_x_11:
[----:B------:R-:W-:-:S04]  /*1090*/  UISETP.NE.U32.AND UP1, UPT, UR9, URZ, UPT ;  /* 0x000000ff0900728c */ /* 0x000fc8000bf25070 */
[----:B------:R-:W-:-:S09]  /*10a0*/  UISETP.NE.OR.EX UP0, UPT, UR14, URZ, UP0, UP1 ;  /* 0x000000ff0e00728c */ /* 0x000fd20008705710 */
[----:B------:R-:W-:Y:S05]  /*10b0*/  BRA.U !UP0, `(.L_x_7) ;  /* 0x00000001085c7547 */ /* 0x000fea000b800000 */
.L_x_8:
[----:B------:R-:W-:Y:S01]  /*10c0*/  LDS R27, [R18+-0x8] ;  /* 0xfffff800121b7984 */ /* 0x000fe20000000800 */
[CC--:B------:R-:W-:Y:S01]  /*10d0*/  LEA R26, R12.reuse, R21.reuse, 0x2 ;  /* 0x000000150c1a7211 */ /* 0x0c0fe200078e10ff */
[C---:B------:R-:W-:Y:S01]  /*10e0*/  IMAD R28, R12.reuse, 0x8, R21 ;  /* 0x000000080c1c7824 */ /* 0x040fe200078e0215 */
[----:B------:R-:W-:Y:S01]  /*10f0*/  UIADD3 UR9, UP0, UPT, UR9, -0x4, URZ ;  /* 0xfffffffc09097890 */ /* 0x000fe2000ff1e0ff */
[----:B------:R0:W1:Y:S01]  /*1100*/  LDS R20, [R21] ;  /* 0x0000000015147984 */ /* 0x0000620000000800 */
[----:B------:R-:W-:Y:S02]  /*1110*/  UIADD3 UR4, UPT, UPT, UR4, 0x4, URZ ;  /* 0x0000000404047890 */ /* 0x000fe4000fffe0ff */
[----:B------:R-:W-:Y:S02]  /*1120*/  UIADD3.X UR14, UPT, UPT, UR14, -0x1, URZ, UP0, !UPT ;  /* 0xffffffff0e0e7890 */ /* 0x000fe400087fe4ff */
[----:B------:R-:W-:Y:S01]  /*1130*/  UISETP.NE.U32.AND UP0, UPT, UR9, URZ, UPT ;  /* 0x000000ff0900728c */ /* 0x000fe2000bf05070 */
[----:B0-----:R-:W-:-:S03]  /*1140*/  LEA R21, R12, R21, 0x4 ;  /* 0x000000150c157211 */ /* 0x001fc600078e20ff */
[----:B------:R-:W-:Y:S01]  /*1150*/  UISETP.NE.AND.EX UP0, UPT, UR14, URZ, UPT, UP0 ;  /* 0x000000ff0e00728c */ /* 0x000fe2000bf05300 */
[----:B-1----:R-:W-:Y:S02]  /*1160*/  FFMA R20, R27, R20, R2 ;  /* 0x000000141b147223 */ /* 0x002fe40000000002 */
[----:B------:R-:W-:Y:S04]  /*1170*/  LDS R2, [R26] ;  /* 0x000000001a027984 */ /* 0x000fe80000000800 */
[----:B------:R-:W0:Y:S02]  /*1180*/  LDS R27, [R18+-0x4] ;  /* 0xfffffc00121b7984 */ /* 0x000e240000000800 */
[----:B0-----:R-:W-:Y:S02]  /*1190*/  FFMA R2, R27, R2, R20 ;  /* 0x000000021b027223 */ /* 0x001fe40000000014 */
[----:B------:R-:W-:Y:S04]  /*11a0*/  LDS R20, [R28] ;  /* 0x000000001c147984 */ /* 0x000fe80000000800 */
[----:B------:R-:W0:Y:S02]  /*11b0*/  LDS R27, [R18] ;  /* 0x00000000121b7984 */ /* 0x000e240000000800 */
[----:B0-----:R-:W-:-:S02]  /*11c0*/  FFMA R2, R27, R20, R2 ;  /* 0x000000141b027223 */ /* 0x001fc40000000002 */
[----:B------:R0:W-:Y:S04]  /*11d0*/  LDS R27, [R18+0x4] ;  /* 0x00000400121b7984 */ /* 0x0001e80000000800 */
[----:B------:R1:W2:Y:S01]  /*11e0*/  LDS R20, [R19] ;  /* 0x0000000013147984 */ /* 0x0002a20000000800 */
[----:B0-----:R-:W-:Y:S01]  /*11f0*/  VIADD R18, R18, 0x10 ;  /* 0x0000001012127836 */ /* 0x001fe20000000000 */
[----:B-1----:R-:W-:Y:S01]  /*1200*/  LEA R19, R12, R19, 0x4 ;  /* 0x000000130c137211 */ /* 0x002fe200078e20ff */
[----:B--2---:R-:W-:Y:S01]  /*1210*/  FFMA R2, R27, R20, R2 ;  /* 0x000000141b027223 */ /* 0x004fe20000000002 */
[----:B------:R-:W-:Y:S06]  /*1220*/  BRA.U UP0, `(.L_x_8) ;  /* 0xfffffffd00a47547 */ /* 0x000fec000b83ffff */
.L_x_7:
[----:B------:R-:W-:-:S04]  /*1230*/  ISETP.NE.U32.AND P0, PT, R23, RZ, PT ;  /* 0x000000ff1700720c */ /* 0x000fc80003f05070 */
[----:B------:R-:W-:-:S13]  /*1240*/  ISETP.NE.AND.EX P0, PT, RZ, RZ, PT, P0 ;  /* 0x000000ffff00720c */ /* 0x000fda0003f05300 */
[----:B------:R-:W-:Y:S05]  /*1250*/  @!P0 BRA `(.L_x_12) ;  /* 0x0000000000508947 */ /* 0x000fea0003800000 */
[----:B------:R-:W-:Y:S01]  /*1260*/  VIADD R18, R4, UR4 ;  /* 0x0000000404127c36 */ /* 0x000fe20008000000 */
[----:B------:R-:W-:Y:S01]  /*1270*/  ISETP.NE.U32.AND P0, PT, R23, 0x1, PT ;  /* 0x000000011700780c */ /* 0x000fe20003f05070 */
[----:B01----:R-:W-:-:S03]  /*1280*/  IMAD R20, R12, UR4, R5 ;  /* 0x000000040c147c24 */ /* 0x003fc6000f8e0205 */
[----:B------:R-:W-:Y:S02]  /*1290*/  LEA R18, R18, UR8, 0x2 ;  /* 0x0000000812127c11 */ /* 0x000fe4000f8e10ff */
[----:B------:R-:W-:Y:S02]  /*12a0*/  LEA R21, R20, R7, 0x2 ;  /* 0x0000000714157211 */ /* 0x000fe400078e10ff */
[----:B------:R-:W-:Y:S01]  /*12b0*/  ISETP.NE.AND.EX P0, PT, RZ, RZ, PT, P0 ;  /* 0x000000ffff00720c */ /* 0x000fe20003f05300 */
[----:B------:R-:W-:Y:S04]  /*12c0*/  LDS R19, [R18] ;  /* 0x0000000012137984 */ /* 0x000fe80000000800 */
[----:B------:R-:W0:Y:S02]  /*12d0*/  LDS R20, [R21] ;  /* 0x0000000015147984 */ /* 0x000e240000000800 */
[----:B0-----:R-:W-:-:S06]  /*12e0*/  FFMA R2, R19, R20, R2 ;  /* 0x0000001413027223 */ /* 0x001fcc0000000002 */
[----:B------:R-:W-:Y:S05]  /*12f0*/  @!P0 BRA `(.L_x_12) ;  /* 0x0000000000288947 */ /* 0x000fea0003800000 */
[----:B------:R-:W-:Y:S01]  /*1300*/  ISETP.NE.U32.AND P0, PT, R23, 0x2, PT ;  /* 0x000000021700780c */ /* 0x000fe20003f05070 */
[C---:B------:R-:W-:Y:S01]  /*1310*/  IMAD R27, R12.reuse, 0x4, R21 ;  /* 0x000000040c1b7824 */ /* 0x040fe200078e0215 */
[----:B------:R-:W-:Y:S02]  /*1320*/  LDS R19, [R18+0x4] ;  /* 0x0000040012137984 */ /* 0x000fe40000000800 */
[----:B------:R-:W-:Y:S02]  /*1330*/  ISETP.NE.AND.EX P0, PT, RZ, RZ, PT, P0 ;  /* 0x000000ffff00720c */ /* 0x000fe40003f05300 */
[----:B------:R-:W0:Y:S11]  /*1340*/  LDS R20, [R27] ;  /* 0x000000001b147984 */ /* 0x000e360000000800 */
[----:B------:R-:W-:Y:S01]  /*1350*/  @P0 LEA R26, R12, R27, 0x2 ;  /* 0x0000001b0c1a0211 */ /* 0x000fe200078e10ff */
[----:B------:R-:W-:Y:S05]  /*1360*/  @P0 LDS R21, [R18+0x8] ;  /* 0x0000080012150984 */ /* 0x000fea0000000800 */
[----:B------:R-:W1:Y:S01]  /*1370*/  @P0 LDS R26, [R26] ;  /* 0x000000001a1a0984 */ /* 0x000e620000000800 */
[----:B0-----:R-:W-:-:S04]  /*1380*/  FFMA R2, R19, R20, R2 ;  /* 0x0000001413027223 */ /* 0x001fc80000000002 */
[----:B-1----:R-:W-:-:S07]  /*1390*/  @P0 FFMA R2, R21, R26, R2 ;  /* 0x0000001a15020223 */ /* 0x002fce0000000002 */
.L_x_12:
[----:B------:R-:W-:Y:S01]  /*13a0*/  BAR.SYNC.DEFER_BLOCKING 0x0 ;  /* 0x0000000000007b1d */ /* 0x000fe20000010000 */
[----:B------:R-:W-:-:S04]  /*13b0*/  UIADD3 UR5, UP0, UPT, UR5, 0x1, URZ ;  /* 0x0000000105057890 */ /* 0x000fc8000ff1e0ff */
[----:B------:R-:W-:Y:S02]  /*13c0*/  UIADD3.X UR6, UPT, UPT, URZ, UR6, URZ, UP0, !UPT ;  /* 0x00000006ff067290 */ /* 0x000fe400087fe4ff */
[----:B------:R-:W-:-:S04]  /*13d0*/  UISETP.GT.U32.AND UP0, UPT, UR16, UR5, UPT ;  /* 0x000000051000728c */ /* 0x000fc8000bf04070 */
[----:B------:R-:W-:-:S09]  /*13e0*/  UISETP.GT.U32.AND.EX UP0, UPT, UR7, UR6, UPT, UP0 ;  /* 0x000000060700728c */ /* 0x000fd2000bf04100 */
[----:B------:R-:W-:Y:S05]  /*13f0*/  BRA.U UP0, `(.L_x_13) ;  /* 0xfffffff1003c7547 */ /* 0x000fea000b83ffff */
.L_x_2:
[----:B------:R-:W-:Y:S01]  /*1400*/  IMAD.U32 R3, RZ, RZ, UR11 ;  /* 0x0000000bff037e24 */ /* 0x000fe2000f8e00ff */
[----:B------:R-:W-:Y:S02]  /*1410*/  ISETP.LT.U32.AND P1, PT, R16, UR10, PT ;  /* 0x0000000a10007c0c */ /* 0x000fe4000bf21070 */
[----:B------:R-:W-:Y:S02]  /*1420*/  SHF.R.S32.HI R5, RZ, 0x1f, R16 ;  /* 0x0000001fff057819 */ /* 0x000fe40000011410 */
[----:B-----5:R-:W-:Y:S02]  /*1430*/  ISETP.LE.U32.AND P0, PT, R14, R0, PT ;  /* 0x000000000e00720c */ /* 0x020fe40003f03070 */
[----:B------:R-:W-:Y:S02]  /*1440*/  SHF.R.S32.HI R14, RZ, 0x1f, R0 ;  /* 0x0000001fff0e7819 */ /* 0x000fe40000011400 */
[----:B------:R-:W-:-:S04]  /*1450*/  ISETP.GT.U32.AND.EX P1, PT, R3, R5, PT, P1 ;  /* 0x000000050300720c */ /* 0x000fc80003f24110 */
[----:B------:R-:W-:-:S13]  /*1460*/  ISETP.LE.U32.OR.EX P0, PT, R15, R14, !P1, P0 ;  /* 0x0000000e0f00720c */ /* 0x000fda0004f03500 */
[----:B------:R-:W-:Y:S05]  /*1470*/  @P0 EXIT ;  /* 0x000000000000094d */ /* 0x000fea0003800000 */
[----:B------:R-:W2:Y:S01]  /*1480*/  LDCU.64 UR4, c[0x0][0x390] ;  /* 0x00007200ff0477ac */ /* 0x000ea20008000a00 */
[----:B------:R-:W-:Y:S01]  /*1490*/  MOV R4, R16 ;  /* 0x0000001000047202 */ /* 0x000fe20000000f00 */
[----:B------:R-:W-:-:S04]  /*14a0*/  IMAD R3, R0, UR11, RZ ;  /* 0x0000000b00037c24 */ /* 0x000fc8000f8e02ff */
[----:B------:R-:W-:-:S04]  /*14b0*/  IMAD.WIDE.U32 R4, R0, UR10, R4 ;  /* 0x0000000a00047c25 */ /* 0x000fc8000f8e0004 */
[----:B------:R-:W-:-:S04]  /*14c0*/  IMAD R3, R14, UR10, R3 ;  /* 0x0000000a0e037c24 */ /* 0x000fc8000f8e0203 */
[----:B------:R-:W-:Y:S01]  /*14d0*/  IMAD.IADD R3, R5, 0x1, R3 ;  /* 0x0000000105037824 */ /* 0x000fe200078e0203 */
[----:B--2---:R-:W-:-:S04]  /*14e0*/  LEA R6, P0, R4, UR4, 0x2 ;  /* 0x0000000404067c11 */ /* 0x004fc8000f8010ff */
[----:B------:R-:W-:-:S05]  /*14f0*/  LEA.HI.X R7, R4, UR5, R3, 0x2, P0 ;  /* 0x0000000504077c11 */ /* 0x000fca00080f1403 */
[----:B------:R-:W-:Y:S01]  /*1500*/  STG.E desc[UR12][R6.64], R2 ;  /* 0x0000000206007986 */ /* 0x000fe2000c10190c */
[----:B------:R-:W-:Y:S05]  /*1510*/  EXIT ;  /* 0x000000000000794d */ /* 0x000fea0003800000 */
        .weak           $__internal_0_$__cuda_sm20_div_u64
        .type           $__internal_0_$__cuda_sm20_div_u64,@function
        .size           $__internal_0_$__cuda_sm20_div_u64,(.L_x_26 - $__internal_0_$__cuda_sm20_div_u64)
$__internal_0_$__cuda_sm20_div_u64:
[----:B------:R-:W0:Y:S08]  /*1520*/  I2F.U64.RP R8, R12 ;  /* 0x0000000c00087312 */ /* 0x000e300000309000 */
[----:B0-----:R-:W0:Y:S02]  /*1530*/  MUFU.RCP R8, R8 ;  /* 0x0000000800087308 */ /* 0x001e240000001000 */
[----:B0-----:R-:W-:-:S06]  /*1540*/  IADD3 R6, PT, PT, R8, 0x1ffffffe, RZ ;  /* 0x1ffffffe08067810 */ /* 0x001fcc0007ffe0ff */
[----:B------:R-:W0:Y:S02]  /*1550*/  F2I.U64.TRUNC R6, R6 ;  /* 0x0000000600067311 */ /* 0x000e24000020d800 */
[----:B0-----:R-:W-:-:S04]  /*1560*/  IMAD.WIDE.U32 R18, R6, R12, RZ ;  /* 0x0000000c06127225 */ /* 0x001fc800078e00ff */
[----:B------:R-:W-:Y:S01]  /*1570*/  IMAD R19, R6, R13, R19 ;  /* 0x0000000d06137224 */ /* 0x000fe200078e0213 */
[----:B------:R-:W-:-:S03]  /*1580*/  IADD3 R21, P0, PT, RZ, -R18, RZ ;  /* 0x80000012ff157210 */ /* 0x000fc60007f1e0ff */
[----:B------:R-:W-:Y:S02]  /*1590*/  IMAD R19, R7, R12, R19 ;  /* 0x0000000c07137224 */ /* 0x000fe400078e0213 */
[----:B------:R-:W-:-:S04]  /*15a0*/  IMAD.HI.U32 R18, R6, R21, RZ ;  /* 0x0000001506127227 */ /* 0x000fc800078e00ff */
[----:B------:R-:W-:Y:S01]  /*15b0*/  IMAD.X R23, RZ, RZ, ~R19, P0 ;  /* 0x000000ffff177224 */ /* 0x000fe200000e0e13 */
[----:B------:R-:W-:-:S03]  /*15c0*/  MOV R19, R6 ;  /* 0x0000000600137202 */ /* 0x000fc60000000f00 */
[-C--:B------:R-:W-:Y:S02]  /*15d0*/  IMAD R25, R7, R23.reuse, RZ ;  /* 0x0000001707197224 */ /* 0x080fe400078e02ff */
[----:B------:R-:W-:-:S04]  /*15e0*/  IMAD.WIDE.U32 R18, P0, R6, R23, R18 ;  /* 0x0000001706127225 */ /* 0x000fc80007800012 */
[----:B------:R-:W-:-:S04]  /*15f0*/  IMAD.HI.U32 R23, R7, R23, RZ ;  /* 0x0000001707177227 */ /* 0x000fc800078e00ff */
[----:B------:R-:W-:-:S04]  /*1600*/  IMAD.HI.U32 R18, P1, R7, R21, R18 ;  /* 0x0000001507127227 */ /* 0x000fc80007820012 */
[----:B------:R-:W-:Y:S01]  /*1610*/  IMAD.X R8, R23, 0x1, R7, P0 ;  /* 0x0000000117087824 */ /* 0x000fe200000e0607 */
[----:B------:R-:W-:-:S04]  /*1620*/  IADD3 R19, P2, PT, R25, R18, RZ ;  /* 0x0000001219137210 */ /* 0x000fc80007f5e0ff */
[----:B------:R-:W-:Y:S01]  /*1630*/  IADD3.X R21, PT, PT, RZ, RZ, R8, P2, P1 ;  /* 0x000000ffff157210 */ /* 0x000fe200017e2408 */
[----:B------:R-:W-:-:S04]  /*1640*/  IMAD.WIDE.U32 R6, R19, R12, RZ ;  /* 0x0000000c13067225 */ /* 0x000fc800078e00ff */
[----:B------:R-:W-:Y:S01]  /*1650*/  IMAD R7, R19, R13, R7 ;  /* 0x0000000d13077224 */ /* 0x000fe200078e0207 */
[----:B------:R-:W-:-:S03]  /*1660*/  IADD3 R23, P0, PT, RZ, -R6, RZ ;  /* 0x80000006ff177210 */ /* 0x000fc60007f1e0ff */
[----:B------:R-:W-:Y:S02]  /*1670*/  IMAD R7, R21, R12, R7 ;  /* 0x0000000c15077224 */ /* 0x000fe400078e0207 */
[----:B------:R-:W-:-:S03]  /*1680*/  IMAD.HI.U32 R18, R19, R23, RZ ;  /* 0x0000001713127227 */ /* 0x000fc600078e00ff */
[----:B------:R-:W-:Y:S01]  /*1690*/  IADD3.X R6, PT, PT, RZ, ~R7, RZ, P0, !PT ;  /* 0x80000007ff067210 */ /* 0x000fe200007fe4ff */
[----:B------:R-:W-:-:S04]  /*16a0*/  HFMA2 R7, -RZ, RZ, 0, 0 ;  /* 0x00000000ff077431 */ /* 0x000fc800000001ff */
[----:B------:R-:W-:-:S04]  /*16b0*/  IMAD.WIDE.U32 R18, P0, R19, R6, R18 ;  /* 0x0000000613127225 */ /* 0x000fc80007800012 */
[C---:B------:R-:W-:Y:S02]  /*16c0*/  IMAD R8, R21.reuse, R6, RZ ;  /* 0x0000000615087224 */ /* 0x040fe400078e02ff */
[----:B------:R-:W-:-:S04]  /*16d0*/  IMAD.HI.U32 R19, P1, R21, R23, R18 ;  /* 0x0000001715137227 */ /* 0x000fc80007820012 */
[----:B------:R-:W-:Y:S01]  /*16e0*/  IMAD.HI.U32 R6, R21, R6, RZ ;  /* 0x0000000615067227 */ /* 0x000fe200078e00ff */
[----:B------:R-:W-:-:S03]  /*16f0*/  IADD3 R19, P2, PT, R8, R19, RZ ;  /* 0x0000001308137210 */ /* 0x000fc60007f5e0ff */
[----:B------:R-:W-:Y:S02]  /*1700*/  IMAD.X R21, R6, 0x1, R21, P0 ;  /* 0x0000000106157824 */ /* 0x000fe400000e0615 */
[----:B------:R-:W-:-:S03]  /*1710*/  IMAD.HI.U32 R6, R19, R9, RZ ;  /* 0x0000000913067227 */ /* 0x000fc600078e00ff */
[----:B------:R-:W-:Y:S01]  /*1720*/  IADD3.X R21, PT, PT, RZ, RZ, R21, P2, P1 ;  /* 0x000000ffff157210 */ /* 0x000fe200017e2415 */
[----:B------:R-:W-:-:S04]  /*1730*/  IMAD.WIDE.U32 R6, R19, R4, R6 ;  /* 0x0000000413067225 */ /* 0x000fc800078e0006 */
[C---:B------:R-:W-:Y:S02]  /*1740*/  IMAD R19, R21.reuse, R4, RZ ;  /* 0x0000000415137224 */ /* 0x040fe400078e02ff */
[----:B------:R-:W-:-:S04]  /*1750*/  IMAD.HI.U32 R6, P0, R21, R9, R6 ;  /* 0x0000000915067227 */ /* 0x000fc80007800006 */
[----:B------:R-:W-:Y:S01]  /*1760*/  IMAD.HI.U32 R8, R21, R4, RZ ;  /* 0x0000000415087227 */ /* 0x000fe200078e00ff */
[----:B------:R-:W-:-:S03]  /*1770*/  IADD3 R19, P1, PT, R19, R6, RZ ;  /* 0x0000000613137210 */ /* 0x000fc60007f3e0ff */
[----:B------:R-:W-:Y:S02]  /*1780*/  IMAD.X R8, RZ, RZ, R8, P0 ;  /* 0x000000ffff087224 */ /* 0x000fe400000e0608 */
[----:B------:R-:W-:-:S03]  /*1790*/  IMAD.WIDE.U32 R6, R19, R12, RZ ;  /* 0x0000000c13067225 */ /* 0x000fc600078e00ff */
[----:B------:R-:W-:Y:S01]  /*17a0*/  IADD3.X R21, PT, PT, RZ, R8, RZ, P1, !PT ;  /* 0x00000008ff157210 */ /* 0x000fe20000ffe4ff */
[----:B------:R-:W-:Y:S01]  /*17b0*/  IMAD R7, R19, R13, R7 ;  /* 0x0000000d13077224 */ /* 0x000fe200078e0207 */
[----:B------:R-:W-:-:S03]  /*17c0*/  IADD3 R9, P1, PT, -R6, R9, RZ ;  /* 0x0000000906097210 */ /* 0x000fc60007f3e1ff */
[-C--:B------:R-:W-:Y:S01]  /*17d0*/  IMAD R7, R21, R12.reuse, R7 ;  /* 0x0000000c15077224 */ /* 0x080fe200078e0207 */
[----:B------:R-:W-:-:S03]  /*17e0*/  ISETP.GE.U32.AND P0, PT, R9, R12, PT ;  /* 0x0000000c0900720c */ /* 0x000fc60003f06070 */
[----:B------:R-:W-:Y:S01]  /*17f0*/  IMAD.X R18, R4, 0x1, ~R7, P1 ;  /* 0x0000000104127824 */ /* 0x000fe200008e0e07 */
[----:B------:R-:W-:Y:S02]  /*1800*/  IADD3 R4, P1, PT, R19, 0x1, RZ ;  /* 0x0000000113047810 */ /* 0x000fe40007f3e0ff */
[----:B------:R-:W-:Y:S02]  /*1810*/  IADD3 R7, P2, PT, -R12, R9, RZ ;  /* 0x000000090c077210 */ /* 0x000fe40007f5e1ff */
[----:B------:R-:W-:Y:S01]  /*1820*/  ISETP.GE.U32.AND.EX P0, PT, R18, R13, PT, P0 ;  /* 0x0000000d1200720c */ /* 0x000fe20003f06100 */
[----:B------:R-:W-:Y:S01]  /*1830*/  IMAD.X R6, RZ, RZ, R21, P1 ;  /* 0x000000ffff067224 */ /* 0x000fe200008e0615 */
[----:B------:R-:W-:Y:S02]  /*1840*/  IADD3.X R8, PT, PT, ~R13, R18, RZ, P2, !PT ;  /* 0x000000120d087210 */ /* 0x000fe400017fe5ff */
[----:B------:R-:W-:Y:S02]  /*1850*/  SEL R7, R7, R9, P0 ;  /* 0x0000000907077207 */ /* 0x000fe40000000000 */
[----:B------:R-:W-:-:S02]  /*1860*/  SEL R19, R4, R19, P0 ;  /* 0x0000001304137207 */ /* 0x000fc40000000000 */
[----:B------:R-:W-:Y:S02]  /*1870*/  SEL R8, R8, R18, P0 ;  /* 0x0000001208087207 */ /* 0x000fe40000000000 */
[----:B------:R-:W-:Y:S02]  /*1880*/  SEL R21, R6, R21, P0 ;  /* 0x0000001506157207 */ /* 0x000fe40000000000 */
[----:B------:R-:W-:Y:S02]  /*1890*/  ISETP.GE.U32.AND P0, PT, R7, R12, PT ;  /* 0x0000000c0700720c */ /* 0x000fe40003f06070 */
[----:B------:R-:W-:Y:S02]  /*18a0*/  IADD3 R4, P2, PT, R19, 0x1, RZ ;  /* 0x0000000113047810 */ /* 0x000fe40007f5e0ff */
[----:B------:R-:W-:Y:S02]  /*18b0*/  ISETP.NE.U32.AND P1, PT, R12, RZ, PT ;  /* 0x000000ff0c00720c */ /* 0x000fe40003f25070 */
[----:B------:R-:W-:-:S02]  /*18c0*/  ISETP.GE.U32.AND.EX P0, PT, R8, R13, PT, P0 ;  /* 0x0000000d0800720c */ /* 0x000fc40003f06100 */
[-C--:B------:R-:W-:Y:S02]  /*18d0*/  IADD3.X R6, PT, PT, RZ, R21.reuse, RZ, P2, !PT ;  /* 0x00000015ff067210 */ /* 0x080fe400017fe4ff */
[----:B------:R-:W-:Y:S02]  /*18e0*/  ISETP.NE.AND.EX P1, PT, R13, RZ, PT, P1 ;  /* 0x000000ff0d00720c */ /* 0x000fe40003f25310 */
[----:B------:R-:W-:Y:S02]  /*18f0*/  SEL R6, R6, R21, P0 ;  /* 0x0000001506067207 */ /* 0x000fe40000000000 */
[----:B------:R-:W-:Y:S02]  /*1900*/  SEL R4, R4, R19, P0 ;  /* 0x0000001304047207 */ /* 0x000fe40000000000 */
[----:B------:R-:W-:Y:S02]  /*1910*/  SEL R6, R6, 0xffffffff, P1 ;  /* 0xffffffff06067807 */ /* 0x000fe40000800000 */
[----:B------:R-:W-:-:S02]  /*1920*/  SEL R4, R4, 0xffffffff, P1 ;  /* 0xffffffff04047807 */ /* 0x000fc40000800000 */
[----:B------:R-:W-:Y:S01]  /*1930*/  R2UR UR5, R6 ;  /* 0x00000000060572ca */ /* 0x000fe200000e0000 */
[----:B------:R-:W-:Y:S01]  /*1940*/  IMAD.MOV.U32 R6, RZ, RZ, R2 ;  /* 0x000000ffff067224 */ /* 0x000fe200078e0002 */
[----:B------:R-:W-:Y:S02]  /*1950*/  MOV R7, 0x0 ;  /* 0x0000000000077802 */ /* 0x000fe40000000f00 */
[----:B------:R-:W-:Y:S02]  /*1960*/  R2UR UR4, R4 ;  /* 0x00000000040472ca */ /* 0x000fe400000e0000 */
[----:B------:R-:W-:-:S13]  /*1970*/  RET.REL.NODEC R6 `(_Z8mmSharedPfS_S_P10Dimensions) ;  /* 0xffffffe406a07950 */ /* 0x000fda0003c3ffff */
.L_x_14:
[----:B------:R-:W-:-:S00]  /*1980*/  BRA `(.L_x_14) ;  /* 0xfffffffc00fc7947 */ /* 0x000fc0000383ffff */
[----:B------:R-:W-:-:S00]  /*1990*/  NOP ;  /* 0x0000000000007918 */ /* 0x000fc00000000000 */
        /* <DEDUP_REMOVED lines=14> */
.L_x_26:


//--------------------- .text._Z8mmGlobalPfS_S_P10Dimensions --------------------------
	.section	.text._Z8mmGlobalPfS_S_P10Dimensions,"ax",@progbits
	.align	128
        .global         _Z8mmGlobalPfS_S_P10Dimensions
        .type           _Z8mmGlobalPfS_S_P10Dimensions,@function
        .size           _Z8mmGlobalPfS_S_P10Dimensions,(.L_x_28 - _Z8mmGlobalPfS_S_P10Dimensions)
        .other          _Z8mmGlobalPfS_S_P10Dimensions,@"STO_CUDA_ENTRY STV_DEFAULT"
_Z8mmGlobalPfS_S_P10Dimensions:
.text._Z8mmGlobalPfS_S_P10Dimensions:
[----:B------:R-:W-:Y:S08]  /*0000*/  LDC R1, c[0x0][0x37c] ;  /* 0x0000df00ff017b82 */ /* 0x000ff00000000800 */
[----:B------:R-:W0:Y:S01]  /*0010*/  LDC.64 R4, c[0x0][0x398] ;  /* 0x0000e600ff047b82 */ /* 0x000e220000000a00 */
[----:B------:R-:W0:Y:S02]  /*0020*/  LDCU.64 UR4, c[0x0][0x358] ;  /* 0x00006b00ff0477ac */ /* 0x000e240008000a00 */
[----:B0-----:R-:W2:Y:S05]  /*0030*/  LDG.E.64 R8, desc[UR4][R4.64+0x8] ;  /* 0x0000080404087981 */ /* 0x001eaa000c1e1b00 */
[----:B------:R-:W0:Y:S01]  /*0040*/  S2UR UR6, SR_CTAID.Y ;  /* 0x00000000000679c3 */ /* 0x000e220000002600 */
[----:B--2---:R-:W-:-:S04]  /*0050*/  ISETP.NE.U32.AND P0, PT, R8, RZ, PT ;  /* 0x000000ff0800720c */ /* 0x004fc80003f05070 */
[----:B------:R-:W-:-:S13]  /*0060*/  ISETP.NE.AND.EX P0, PT, R9, RZ, PT, P0 ;  /* 0x000000ff0900720c */ /* 0x000fda0003f05300 */
[----:B0-----:R-:W-:Y:S05]  /*0070*/  @!P0 EXIT ;  /* 0x000000000000894d */ /* 0x001fea0003800000 */
[----:B------:R-:W2:Y:S04]  /*0080*/  LDG.E.64 R10, desc[UR4][R4.64+0x10] ;  /* 0x00001004040a7981 */ /* 0x000ea8000c1e1b00 */
[----:B------:R0:W3:Y:S01]  /*0090*/  LDG.E.64 R2, desc[UR4][R4.64] ;  /* 0x0000000404027981 */ /* 0x0000e2000c1e1b00 */
[----:B------:R-:W1:Y:S01]  /*00a0*/  LDC R13, c[0x0][0x364] ;  /* 0x0000d900ff0d7b82 */ /* 0x000e620000000800 */
[----:B------:R-:W4:Y:S01]  /*00b0*/  LDCU UR7, c[0x0][0x360] ;  /* 0x00006c00ff0777ac */ /* 0x000f220008000800 */
[----:B------:R-:W-:Y:S01]  /*00c0*/  ISETP.GE.U32.AND P1, PT, R8, 0x8, PT ;  /* 0x000000080800780c */ /* 0x000fe20003f26070 */
[----:B------:R-:W1:Y:S01]  /*00d0*/  S2R R12, SR_TID.Y ;  /* 0x00000000000c7919 */ /* 0x000e620000002200 */
[----:B------:R-:W5:Y:S02]  /*00e0*/  LDCU.64 UR8, c[0x0][0x390] ;  /* 0x00007200ff0877ac */ /* 0x000f640008000a00 */
[----:B------:R-:W-:Y:S01]  /*00f0*/  ISETP.GE.U32.AND.EX P1, PT, R9, RZ, PT, P1 ;  /* 0x000000ff0900720c */ /* 0x000fe20003f26110 */
[----:B------:R-:W4:Y:S01]  /*0100*/  S2R R17, SR_CTAID.X ;  /* 0x0000000000117919 */ /* 0x000f220000002500 */
[----:B------:R-:W4:Y:S01]  /*0110*/  S2R R0, SR_TID.X ;  /* 0x0000000000007919 */ /* 0x000f220000002100 */
[----:B-1----:R-:W-:-:S02]  /*0120*/  IMAD R12, R13, UR6, R12 ;  /* 0x000000060d0c7c24 */ /* 0x002fc4000f8e020c */
[----:B------:R-:W-:Y:S02]  /*0130*/  IMAD.MOV.U32 R13, RZ, RZ, RZ ;  /* 0x000000ffff0d7224 */ /* 0x000fe400078e00ff */
[----:B----4-:R-:W-:Y:S01]  /*0140*/  IMAD R17, R17, UR7, R0 ;  /* 0x0000000711117c24 */ /* 0x010fe2000f8e0200 */
[----:B------:R-:W-:Y:S02]  /*0150*/  LOP3.LUT R0, R8, 0x7, RZ, 0xc0, !PT ;  /* 0x0000000708007812 */ /* 0x000fe400078ec0ff */
[C---:B--2---:R-:W-:Y:S01]  /*0160*/  ISETP.GT.U32.AND P0, PT, R10.reuse, R12, PT ;  /* 0x0000000c0a00720c */ /* 0x044fe20003f04070 */
[----:B0-----:R-:W-:-:S03]  /*0170*/  IMAD.WIDE.U32 R4, R10, R17, R12 ;  /* 0x000000110a047225 */ /* 0x001fc600078e000c */
[C---:B------:R-:W-:Y:S01]  /*0180*/  ISETP.GT.U32.AND.EX P0, PT, R11.reuse, RZ, PT, P0 ;  /* 0x000000ff0b00720c */ /* 0x040fe20003f04100 */
[-C--:B------:R-:W-:Y:S01]  /*0190*/  IMAD R7, R11, R17.reuse, RZ ;  /* 0x000000110b077224 */ /* 0x080fe200078e02ff */
[----:B---3--:R-:W-:-:S04]  /*01a0*/  ISETP.LE.U32.AND P2, PT, R2, R17, PT ;  /* 0x000000110200720c */ /* 0x008fc80003f43070 */
[----:B------:R-:W-:Y:S01]  /*01b0*/  ISETP.LE.U32.OR.EX P0, PT, R3, RZ, !P0, P2 ;  /* 0x000000ff0300720c */ /* 0x000fe20004703520 */
[----:B------:R-:W-:Y:S01]  /*01c0*/  IMAD.IADD R3, R5, 0x1, R7 ;  /* 0x0000000105037824 */ /* 0x000fe200078e0207 */
[----:B-----5:R-:W-:Y:S01]  /*01d0*/  LEA R14, P2, R4, UR8, 0x2 ;  /* 0x00000008040e7c11 */ /* 0x020fe2000f8410ff */
[-C--:B------:R-:W-:Y:S02]  /*01e0*/  IMAD R5, R9, R17.reuse, RZ ;  /* 0x0000001109057224 */ /* 0x080fe400078e02ff */
[----:B------:R-:W-:Y:S01]  /*01f0*/  IMAD.WIDE.U32 R16, R8, R17, RZ ;  /* 0x0000001108107225 */ /* 0x000fe200078e00ff */
[----:B------:R-:W-:Y:S02]  /*0200*/  LEA.HI.X R15, R4, UR9, R3, 0x2, P2 ;  /* 0x00000009040f7c11 */ /* 0x000fe400090f1403 */
[----:B------:R-:W-:Y:S01]  /*0210*/  CS2R R2, SRZ ;  /* 0x0000000000027805 */ /* 0x000fe2000001ff00 */
[----:B------:R-:W-:Y:S01]  /*0220*/  IMAD.IADD R4, R17, 0x1, R5 ;  /* 0x0000000111047824 */ /* 0x000fe200078e0205 */
[----:B------:R-:W-:Y:S06]  /*0230*/  @!P1 BRA `(.L_x_15) ;  /* 0x0000000400309947 */ /* 0x000fec0003800000 */
[----:B------:R-:W0:Y:S01]  /*0240*/  LDCU.128 UR8, c[0x0][0x380] ;  /* 0x00007000ff0877ac */ /* 0x000e220008000c00 */
[----:B------:R-:W-:Y:S01]  /*0250*/  LOP3.LUT R2, R8, 0xfffffff8, RZ, 0xc0, !PT ;  /* 0xfffffff808027812 */ /* 0x000fe200078ec0ff */
[----:B------:R-:W-:Y:S01]  /*0260*/  IMAD.MOV.U32 R3, RZ, RZ, R9 ;  /* 0x000000ffff037224 */ /* 0x000fe200078e0009 */
[C-C-:B------:R-:W-:Y:S02]  /*0270*/  SHF.L.U64.HI R22, R10.reuse, 0x3, R11.reuse ;  /* 0x000000030a167819 */ /* 0x140fe4000001020b */
[C-C-:B------:R-:W-:Y:S01]  /*0280*/  SHF.L.U64.HI R24, R10.reuse, 0x4, R11.reuse ;  /* 0x000000040a187819 */ /* 0x140fe2000001020b */
[----:B------:R-:W-:Y:S01]  /*0290*/  IMAD.MOV.U32 R5, RZ, RZ, R2 ;  /* 0x000000ffff057224 */ /* 0x000fe200078e0002 */
[----:B------:R-:W-:Y:S02]  /*02a0*/  SHF.L.U64.HI R26, R10, 0x5, R11 ;  /* 0x000000050a1a7819 */ /* 0x000fe4000001020b */
[----:B0-----:R-:W-:Y:S02]  /*02b0*/  LEA R6, P1, R12, UR10, 0x2 ;  /* 0x0000000a0c067c11 */ /* 0x001fe4000f8210ff */
[----:B------:R-:W-:-:S02]  /*02c0*/  LEA R18, P2, R16, UR8, 0x2 ;  /* 0x0000000810127c11 */ /* 0x000fc4000f8410ff */
[----:B------:R-:W-:Y:S02]  /*02d0*/  LEA.HI.X R7, R12, UR11, RZ, 0x2, P1 ;  /* 0x0000000b0c077c11 */ /* 0x000fe400088f14ff */
[----:B------:R-:W-:Y:S02]  /*02e0*/  LEA.HI.X R19, R16, UR9, R4, 0x2, P2 ;  /* 0x0000000910137c11 */ /* 0x000fe400090f1404 */
[----:B------:R-:W-:-:S05]  /*02f0*/  IADD3 R18, P1, PT, R18, 0x10, RZ ;  /* 0x0000001012127810 */ /* 0x000fca0007f3e0ff */
[----:B------:R-:W-:-:S08]  /*0300*/  IMAD.X R19, RZ, RZ, R19, P1 ;  /* 0x000000ffff137224 */ /* 0x000fd000008e0613 */
.L_x_18:
[----:B------:R-:W-:Y:S01]  /*0310*/  IADD3 R5, P2, PT, R5, -0x8, RZ ;  /* 0xfffffff805057810 */ /* 0x000fe20007f5e0ff */
[----:B------:R-:W-:Y:S03]  /*0320*/  BSSY.RECONVERGENT B0, `(.L_x_16) ;  /* 0x0000037000007945 */ /* 0x000fe60003800200 */
[----:B------:R-:W-:Y:S02]  /*0330*/  ISETP.NE.U32.AND P1, PT, R5, RZ, PT ;  /* 0x000000ff0500720c */ /* 0x000fe40003f25070 */
[----:B------:R-:W-:Y:S01]  /*0340*/  IADD3.X R9, PT, PT, R9, -0x1, RZ, P2, !PT ;  /* 0xffffffff09097810 */ /* 0x000fe200017fe4ff */
[----:B0-----:R-:W-:Y:S10]  /*0350*/  @P0 BRA `(.L_x_17) ;  /* 0x0000000000cc0947 */ /* 0x001ff40003800000 */
[----:B------:R-:W2:Y:S04]  /*0360*/  LDG.E R20, desc[UR4][R18.64+-0x10] ;  /* 0xfffff00412147981 */ /* 0x000ea8000c1e1900 */
[----:B------:R-:W2:Y:S04]  /*0370*/  LDG.E R23, desc[UR4][R14.64] ;  /* 0x000000040e177981 */ /* 0x000ea8000c1e1900 */
[----:B------:R-:W2:Y:S01]  /*0380*/  LDG.E R21, desc[UR4][R6.64] ;  /* 0x0000000406157981 */ /* 0x000ea2000c1e1900 */
[----:B------:R-:W-:-:S04]  /*0390*/  LEA R28, P2, R10, R6, 0x2 ;  /* 0x000000060a1c7211 */ /* 0x000fc800078410ff */
[----:B------:R-:W-:Y:S01]  /*03a0*/  LEA.HI.X R29, R10, R7, R11, 0x2, P2 ;  /* 0x000000070a1d7211 */ /* 0x000fe200010f140b */
[----:B--2---:R-:W-:-:S05]  /*03b0*/  FFMA R25, R20, R21, R23 ;  /* 0x0000001514197223 */ /* 0x004fca0000000017 */
[----:B------:R0:W-:Y:S04]  /*03c0*/  STG.E desc[UR4][R14.64], R25 ;  /* 0x000000190e007986 */ /* 0x0001e8000c101904 */
[----:B------:R-:W2:Y:S04]  /*03d0*/  LDG.E R28, desc[UR4][R28.64] ;  /* 0x000000041c1c7981 */ /* 0x000ea8000c1e1900 */
[----:B------:R-:W2:Y:S02]  /*03e0*/  LDG.E R20, desc[UR4][R18.64+-0xc] ;  /* 0xfffff40412147981 */ /* 0x000ea4000c1e1900 */
[----:B--2---:R-:W-:Y:S01]  /*03f0*/  FFMA R27, R20, R28, R25 ;  /* 0x0000001c141b7223 */ /* 0x004fe20000000019 */
[----:B------:R-:W-:-:S04]  /*0400*/  LEA R20, P2, R10, R6, 0x3 ;  /* 0x000000060a147211 */ /* 0x000fc800078418ff */
[----:B------:R1:W-:Y:S01]  /*0410*/  STG.E desc[UR4][R14.64], R27 ;  /* 0x0000001b0e007986 */ /* 0x0003e2000c101904 */
[----:B------:R-:W-:-:S03]  /*0420*/  IMAD.X R21, R7, 0x1, R22, P2 ;  /* 0x0000000107157824 */ /* 0x000fc600010e0616 */
[----:B------:R-:W2:Y:S04]  /*0430*/  LDG.E R23, desc[UR4][R18.64+-0x8] ;  /* 0xfffff80412177981 */ /* 0x000ea8000c1e1900 */
[----:B------:R3:W2:Y:S01]  /*0440*/  LDG.E R20, desc[UR4][R20.64] ;  /* 0x0000000414147981 */ /* 0x0006a2000c1e1900 */
[----:B------:R-:W-:-:S04]  /*0450*/  IMAD.WIDE.U32 R28, R10, 0xc, R6 ;  /* 0x0000000c0a1c7825 */ /* 0x000fc800078e0006 */
[----:B---3--:R-:W-:-:S04]  /*0460*/  IMAD R21, R11, 0xc, RZ ;  /* 0x0000000c0b157824 */ /* 0x008fc800078e02ff */
[----:B------:R-:W-:Y:S02]  /*0470*/  IMAD.IADD R29, R29, 0x1, R21 ;  /* 0x000000011d1d7824 */ /* 0x000fe400078e0215 */
[----:B--2---:R-:W-:-:S05]  /*0480*/  FFMA R23, R23, R20, R27 ;  /* 0x0000001417177223 */ /* 0x004fca000000001b */
[----:B------:R2:W-:Y:S04]  /*0490*/  STG.E desc[UR4][R14.64], R23 ;  /* 0x000000170e007986 */ /* 0x0005e8000c101904 */
[----:B------:R-:W1:Y:S04]  /*04a0*/  LDG.E R28, desc[UR4][R28.64] ;  /* 0x000000041c1c7981 */ /* 0x000e68000c1e1900 */
[----:B0-----:R-:W1:Y:S01]  /*04b0*/  LDG.E R25, desc[UR4][R18.64+-0x4] ;  /* 0xfffffc0412197981 */ /* 0x001e62000c1e1900 */
[----:B------:R-:W-:-:S05]  /*04c0*/  LEA R20, P2, R10, R6, 0x4 ;  /* 0x000000060a147211 */ /* 0x000fca00078420ff */
[----:B------:R-:W-:Y:S02]  /*04d0*/  IMAD.X R21, R7, 0x1, R24, P2 ;  /* 0x0000000107157824 */ /* 0x000fe400010e0618 */
[----:B-1----:R-:W-:-:S05]  /*04e0*/  FFMA R27, R25, R28, R23 ;  /* 0x0000001c191b7223 */ /* 0x002fca0000000017 */
[----:B------:R0:W-:Y:S04]  /*04f0*/  STG.E desc[UR4][R14.64], R27 ;  /* 0x0000001b0e007986 */ /* 0x0001e8000c101904 */
[----:B------:R1:W3:Y:S04]  /*0500*/  LDG.E R20, desc[UR4][R20.64] ;  /* 0x0000000414147981 */ /* 0x0002e8000c1e1900 */
[----:B------:R-:W3:Y:S01]  /*0510*/  LDG.E R25, desc[UR4][R18.64] ;  /* 0x0000000412197981 */ /* 0x000ee2000c1e1900 */
[----:B------:R-:W-:-:S04]  /*0520*/  IMAD.WIDE.U32 R28, R10, 0x14, R6 ;  /* 0x000000140a1c7825 */ /* 0x000fc800078e0006 */
[----:B-1----:R-:W-:-:S04]  /*0530*/  IMAD R21, R11, 0x14, RZ ;  /* 0x000000140b157824 */ /* 0x002fc800078e02ff */
[----:B------:R-:W-:Y:S02]  /*0540*/  IMAD.IADD R29, R29, 0x1, R21 ;  /* 0x000000011d1d7824 */ /* 0x000fe400078e0215 */
[----:B---3--:R-:W-:-:S05]  /*0550*/  FFMA R25, R25, R20, R27 ;  /* 0x0000001419197223 */ /* 0x008fca000000001b */
[----:B------:R1:W-:Y:S04]  /*0560*/  STG.E desc[UR4][R14.64], R25 ;  /* 0x000000190e007986 */ /* 0x0003e8000c101904 */
[----:B------:R-:W3:Y:S04]  /*0570*/  LDG.E R28, desc[UR4][R28.64] ;  /* 0x000000041c1c7981 */ /* 0x000ee8000c1e1900 */
[----:B--2---:R-:W3:Y:S01]  /*0580*/  LDG.E R23, desc[UR4][R18.64+0x4] ;  /* 0x0000040412177981 */ /* 0x004ee2000c1e1900 */
[----:B0-----:R-:W-:Y:S02]  /*0590*/  IMAD R27, R11, 0x18, RZ ;  /* 0x000000180b1b7824 */ /* 0x001fe400078e02ff */
[----:B------:R-:W-:-:S05]  /*05a0*/  IMAD.WIDE.U32 R20, R10, 0x18, R6 ;  /* 0x000000180a147825 */ /* 0x000fca00078e0006 */
[----:B------:R-:W-:Y:S01]  /*05b0*/  IADD3 R21, PT, PT, R21, R27, RZ ;  /* 0x0000001b15157210 */ /* 0x000fe20007ffe0ff */
[----:B---3--:R-:W-:-:S05]  /*05c0*/  FFMA R23, R23, R28, R25 ;  /* 0x0000001c17177223 */ /* 0x008fca0000000019 */
[----:B------:R0:W-:Y:S04]  /*05d0*/  STG.E desc[UR4][R14.64], R23 ;  /* 0x000000170e007986 */ /* 0x0001e8000c101904 */
[----:B------:R-:W1:Y:S04]  /*05e0*/  LDG.E R20, desc[UR4][R20.64] ;  /* 0x0000000414147981 */ /* 0x000e68000c1e1900 */
[----:B------:R-:W1:Y:S01]  /*05f0*/  LDG.E R27, desc[UR4][R18.64+0x8] ;  /* 0x00000804121b7981 */ /* 0x000e62000c1e1900 */
[----:B------:R-:W-:-:S04]  /*0600*/  IMAD.WIDE.U32 R28, R10, 0x1c, R6 ;  /* 0x0000001c0a1c7825 */ /* 0x000fc800078e0006 */
[----:B-1----:R-:W-:Y:S01]  /*0610*/  FFMA R25, R27, R20, R23 ;  /* 0x000000141b197223 */ /* 0x002fe20000000017 */
[----:B------:R-:W-:-:S04]  /*0620*/  IMAD R27, R11, 0x1c, RZ ;  /* 0x0000001c0b1b7824 */ /* 0x000fc800078e02ff */
[----:B------:R-:W-:Y:S01]  /*0630*/  IMAD.IADD R29, R29, 0x1, R27 ;  /* 0x000000011d1d7824 */ /* 0x000fe200078e021b */
[----:B------:R0:W-:Y:S04]  /*0640*/  STG.E desc[UR4][R14.64], R25 ;  /* 0x000000190e007986 */ /* 0x0001e8000c101904 */
[----:B------:R-:W2:Y:S04]  /*0650*/  LDG.E R28, desc[UR4][R28.64] ;  /* 0x000000041c1c7981 */ /* 0x000ea8000c1e1900 */
[----:B------:R-:W2:Y:S02]  /*0660*/  LDG.E R27, desc[UR4][R18.64+0xc] ;  /* 0x00000c04121b7981 */ /* 0x000ea4000c1e1900 */
[----:B--2---:R-:W-:-:S05]  /*0670*/  FFMA R27, R27, R28, R25 ;  /* 0x0000001c1b1b7223 */ /* 0x004fca0000000019 */
[----:B------:R0:W-:Y:S02]  /*0680*/  STG.E desc[UR4][R14.64], R27 ;  /* 0x0000001b0e007986 */ /* 0x0001e4000c101904 */
.L_x_17:
[----:B------:R-:W-:Y:S05]  /*0690*/  BSYNC.RECONVERGENT B0 ;  /* 0x0000000000007941 */ /* 0x000fea0003800200 */
.L_x_16:
[----:B------:R-:W-:Y:S02]  /*06a0*/  ISETP.NE.AND.EX P1, PT, R9, RZ, PT, P1 ;  /* 0x000000ff0900720c */ /* 0x000fe40003f25310 */
[----:B------:R-:W-:Y:S02]  /*06b0*/  IADD3 R18, P2, PT, R18, 0x20, RZ ;  /* 0x0000002012127810 */ /* 0x000fe40007f5e0ff */
[----:B------:R-:W-:-:S03]  /*06c0*/  LEA R6, P3, R10, R6, 0x5 ;  /* 0x000000060a067211 */ /* 0x000fc600078628ff */
[----:B------:R-:W-:Y:S02]  /*06d0*/  IMAD.X R19, RZ, RZ, R19, P2 ;  /* 0x000000ffff137224 */ /* 0x000fe400010e0613 */
[----:B------:R-:W-:-:S04]  /*06e0*/  IMAD.X R7, R7, 0x1, R26, P3 ;  /* 0x0000000107077824 */ /* 0x000fc800018e061a */
[----:B------:R-:W-:Y:S05]  /*06f0*/  @P1 BRA `(.L_x_18) ;  /* 0xfffffffc00041947 */ /* 0x000fea000383ffff */
.L_x_15:
[----:B------:R-:W-:-:S04]  /*0700*/  ISETP.NE.U32.AND P1, PT, R0, RZ, PT ;  /* 0x000000ff0000720c */ /* 0x000fc80003f25070 */
[----:B------:R-:W-:-:S13]  /*0710*/  ISETP.NE.AND.EX P1, PT, RZ, RZ, PT, P1 ;  /* 0x000000ffff00720c */ /* 0x000fda0003f25310 */
[----:B------:R-:W-:Y:S05]  /*0720*/  @!P1 EXIT ;  /* 0x000000000000994d */ /* 0x000fea0003800000 */
[----:B------:R-:W-:Y:S02]  /*0730*/  ISETP.GE.U32.AND P1, PT, R0, 0x4, PT ;  /* 0x000000040000780c */ /* 0x000fe40003f26070 */
[----:B------:R-:W-:Y:S02]  /*0740*/  LOP3.LUT R0, R8, 0x3, RZ, 0xc0, !PT ;  /* 0x0000000308007812 */ /* 0x000fe400078ec0ff */
[----:B------:R-:W-:-:S13]  /*0750*/  ISETP.GE.U32.AND.EX P1, PT, RZ, RZ, PT, P1 ;  /* 0x000000ffff00720c */ /* 0x000fda0003f26110 */
[----:B------:R-:W-:Y:S05]  /*0760*/  @!P1 BRA `(.L_x_19) ;  /* 0x0000000000ac9947 */ /* 0x000fea0003800000 */
[----:B------:R-:W-:Y:S04]  /*0770*/  BSSY.RECONVERGENT B0, `(.L_x_20) ;  /* 0x0000028000007945 */ /* 0x000fe80003800200 */
[----:B------:R-:W-:Y:S05]  /*0780*/  @P0 BRA `(.L_x_21) ;  /* 0x0000000000980947 */ /* 0x000fea0003800000 */
[----:B------:R-:W1:Y:S01]  /*0790*/  LDCU.128 UR8, c[0x0][0x380] ;  /* 0x00007000ff0877ac */ /* 0x000e620008000c00 */
[----:B------:R-:W-:Y:S01]  /*07a0*/  IMAD R5, R3, R10, RZ ;  /* 0x0000000a03057224 */ /* 0x000fe200078e02ff */
[----:B------:R-:W-:Y:S01]  /*07b0*/  IADD3 R7, P1, PT, R2, R16, RZ ;  /* 0x0000001002077210 */ /* 0x000fe20007f3e0ff */
[----:B------:R-:W-:Y:S01]  /*07c0*/  IMAD.MOV.U32 R20, RZ, RZ, R12 ;  /* 0x000000ffff147224 */ /* 0x000fe200078e000c */
[----:B0-----:R-:W2:Y:S01]  /*07d0*/  LDG.E R25, desc[UR4][R14.64] ;  /* 0x000000040e197981 */ /* 0x001ea2000c1e1900 */
[----:B------:R-:W-:Y:S02]  /*07e0*/  IMAD.MOV.U32 R21, RZ, RZ, RZ ;  /* 0x000000ffff157224 */ /* 0x000fe400078e00ff */
[-C--:B------:R-:W-:Y:S02]  /*07f0*/  IMAD R5, R11, R2.reuse, R5 ;  /* 0x000000020b057224 */ /* 0x080fe400078e0205 */
[----:B------:R-:W-:-:S04]  /*0800*/  IMAD.WIDE.U32 R20, R10, R2, R20 ;  /* 0x000000020a147225 */ /* 0x000fc800078e0014 */
[----:B------:R-:W-:Y:S02]  /*0810*/  IMAD.X R22, R3, 0x1, R4, P1 ;  /* 0x0000000103167824 */ /* 0x000fe400008e0604 */
[----:B------:R-:W-:Y:S01]  /*0820*/  IMAD.IADD R5, R21, 0x1, R5 ;  /* 0x0000000115057824 */ /* 0x000fe200078e0205 */
[C---:B-1----:R-:W-:Y:S02]  /*0830*/  LEA R6, P2, R7.reuse, UR8, 0x2 ;  /* 0x0000000807067c11 */ /* 0x042fe4000f8410ff */
[C---:B------:R-:W-:Y:S02]  /*0840*/  LEA R18, P1, R20.reuse, UR10, 0x2 ;  /* 0x0000000a14127c11 */ /* 0x040fe4000f8210ff */
[----:B------:R-:W-:Y:S02]  /*0850*/  LEA.HI.X R7, R7, UR9, R22, 0x2, P2 ;  /* 0x0000000907077c11 */ /* 0x000fe400090f1416 */
[----:B------:R-:W-:-:S03]  /*0860*/  LEA.HI.X R19, R20, UR11, R5, 0x2, P1 ;  /* 0x0000000b14137c11 */ /* 0x000fc600088f1405 */
[----:B------:R-:W2:Y:S04]  /*0870*/  LDG.E R22, desc[UR4][R6.64] ;  /* 0x0000000406167981 */ /* 0x000ea8000c1e1900 */
[----:B------:R-:W2:Y:S01]  /*0880*/  LDG.E R23, desc[UR4][R18.64] ;  /* 0x0000000412177981 */ /* 0x000ea2000c1e1900 */
[C---:B------:R-:W-:Y:S02]  /*0890*/  SHF.L.U32 R9, R10.reuse, 0x2, RZ ;  /* 0x000000020a097819 */ /* 0x040fe400000006ff */
[----:B------:R-:W-:Y:S02]  /*08a0*/  SHF.L.U64.HI R5, R10, 0x2, R11 ;  /* 0x000000020a057819 */ /* 0x000fe4000001020b */
[----:B------:R-:W-:-:S05]  /*08b0*/  IADD3 R20, P1, PT, R9, R18, RZ ;  /* 0x0000001209147210 */ /* 0x000fca0007f3e0ff */
[----:B------:R-:W-:Y:S02]  /*08c0*/  IMAD.X R21, R5, 0x1, R19, P1 ;  /* 0x0000000105157824 */ /* 0x000fe400008e0613 */
[----:B--2---:R-:W-:-:S05]  /*08d0*/  FFMA R25, R22, R23, R25 ;  /* 0x0000001716197223 */ /* 0x004fca0000000019 */
[----:B------:R1:W-:Y:S04]  /*08e0*/  STG.E desc[UR4][R14.64], R25 ;  /* 0x000000190e007986 */ /* 0x0003e8000c101904 */
[----:B------:R-:W2:Y:S04]  /*08f0*/  LDG.E R26, desc[UR4][R20.64] ;  /* 0x00000004141a7981 */ /* 0x000ea8000c1e1900 */
[----:B------:R-:W2:Y:S01]  /*0900*/  LDG.E R24, desc[UR4][R6.64+0x4] ;  /* 0x0000040406187981 */ /* 0x000ea2000c1e1900 */
        /* <DEDUP_REMOVED lines=11> */
[----:B------:R-:W2:Y:S02]  /*09c0*/  LDG.E R18, desc[UR4][R18.64] ;  /* 0x0000000412127981 */ /* 0x000ea4000c1e1900 */
[----:B--2---:R-:W-:-:S05]  /*09d0*/  FFMA R9, R20, R18, R5 ;  /* 0x0000001214097223 */ /* 0x004fca0000000005 */
[----:B------:R1:W-:Y:S02]  /*09e0*/  STG.E desc[UR4][R14.64], R9 ;  /* 0x000000090e007986 */ /* 0x0003e4000c101904 */
.L_x_21:
[----:B------:R-:W-:Y:S05]  /*09f0*/  BSYNC.RECONVERGENT B0 ;  /* 0x0000000000007941 */ /* 0x000fea0003800200 */
.L_x_20:
[----:B------:R-:W-:-:S05]  /*0a00*/  IADD3 R2, P1, PT, R2, 0x4, RZ ;  /* 0x0000000402027810 */ /* 0x000fca0007f3e0ff */
[----:B------:R-:W-:-:S08]  /*0a10*/  IMAD.X R3, RZ, RZ, R3, P1 ;  /* 0x000000ffff037224 */ /* 0x000fd000008e0603 */
.L_x_19:
[----:B------:R-:W-:-:S04]  /*0a20*/  ISETP.NE.U32.AND P1, PT, R0, RZ, PT ;  /* 0x000000ff0000720c */ /* 0x000fc80003f25070 */
[----:B------:R-:W-:-:S13]  /*0a30*/  ISETP.NE.AND.EX P1, PT, RZ, RZ, PT, P1 ;  /* 0x000000ffff00720c */ /* 0x000fda0003f25310 */
[----:B------:R-:W-:Y:S05]  /*0a40*/  @!P1 EXIT ;  /* 0x000000000000994d */ /* 0x000fea0003800000 */
[----:B------:R-:W-:-:S04]  /*0a50*/  ISETP.NE.U32.AND P1, PT, R0, 0x1, PT ;  /* 0x000000010000780c */ /* 0x000fc80003f25070 */
[----:B------:R-:W-:-:S13]  /*0a60*/  ISETP.NE.AND.EX P1, PT, RZ, RZ, PT, P1 ;  /* 0x000000ffff00720c */ /* 0x000fda0003f25310 */
[----:B------:R-:W-:Y:S05]  /*0a70*/  @!P1 BRA `(.L_x_22) ;  /* 0x0000000000749947 */ /* 0x000fea0003800000 */
[----:B------:R-:W-:Y:S04]  /*0a80*/  BSSY.RECONVERGENT B0, `(.L_x_23) ;  /* 0x000001a000007945 */ /* 0x000fe80003800200 */
[----:B------:R-:W-:Y:S05]  /*0a90*/  @P0 BRA `(.L_x_24) ;  /* 0x0000000000600947 */ /* 0x000fea0003800000 */
[----:B------:R-:W2:Y:S01]  /*0aa0*/  LDCU.128 UR8, c[0x0][0x380] ;  /* 0x00007000ff0877ac */ /* 0x000ea20008000c00 */
[----:B-1----:R-:W-:Y:S01]  /*0ab0*/  IMAD R5, R3, R10, RZ ;  /* 0x0000000a03057224 */ /* 0x002fe200078e02ff */
[----:B------:R-:W-:Y:S01]  /*0ac0*/  IADD3 R0, P1, PT, R2, R16, RZ ;  /* 0x0000001002007210 */ /* 0x000fe20007f3e0ff */
[----:B------:R-:W-:Y:S02]  /*0ad0*/  IMAD.MOV.U32 R18, RZ, RZ, R12 ;  /* 0x000000ffff127224 */ /* 0x000fe400078e000c */
[----:B------:R-:W-:Y:S02]  /*0ae0*/  IMAD.MOV.U32 R19, RZ, RZ, RZ ;  /* 0x000000ffff137224 */ /* 0x000fe400078e00ff */
[-C--:B------:R-:W-:Y:S02]  /*0af0*/  IMAD R7, R11, R2.reuse, R5 ;  /* 0x000000020b077224 */ /* 0x080fe400078e0205 */
[----:B------:R-:W-:-:S04]  /*0b00*/  IMAD.WIDE.U32 R18, R10, R2, R18 ;  /* 0x000000020a127225 */ /* 0x000fc800078e0012 */
[----:B------:R-:W-:Y:S01]  /*0b10*/  IMAD.X R5, R3, 0x1, R4, P1 ;  /* 0x0000000103057824 */ /* 0x000fe200008e0604 */
[----:B------:R-:W-:Y:S02]  /*0b20*/  IADD3 R9, PT, PT, R19, R7, RZ ;  /* 0x0000000713097210 */ /* 0x000fe40007ffe0ff */
[----:B--2---:R-:W-:Y:S02]  /*0b30*/  LEA R6, P2, R0, UR8, 0x2 ;  /* 0x0000000800067c11 */ /* 0x004fe4000f8410ff */
[----:B------:R-:W-:Y:S02]  /*0b40*/  LEA R20, P1, R18, UR10, 0x2 ;  /* 0x0000000a12147c11 */ /* 0x000fe4000f8210ff */
[----:B------:R-:W-:Y:S02]  /*0b50*/  LEA.HI.X R7, R0, UR9, R5, 0x2, P2 ;  /* 0x0000000900077c11 */ /* 0x000fe400090f1405 */
[----:B------:R-:W-:Y:S02]  /*0b60*/  LEA.HI.X R21, R18, UR11, R9, 0x2, P1 ;  /* 0x0000000b12157c11 */ /* 0x000fe400088f1409 */
[----:B------:R-:W2:Y:S04]  /*0b70*/  LDG.E R9, desc[UR4][R14.64] ;  /* 0x000000040e097981 */ /* 0x000ea8000c1e1900 */
[----:B------:R-:W2:Y:S04]  /*0b80*/  LDG.E R0, desc[UR4][R6.64] ;  /* 0x0000000406007981 */ /* 0x000ea8000c1e1900 */
[----:B------:R-:W2:Y:S01]  /*0b90*/  LDG.E R5, desc[UR4][R20.64] ;  /* 0x0000000414057981 */ /* 0x000ea2000c1e1900 */
[----:B------:R-:W-:-:S04]  /*0ba0*/  LEA R18, P1, R10, R20, 0x2 ;  /* 0x000000140a127211 */ /* 0x000fc800078210ff */
[----:B------:R-:W-:Y:S01]  /*0bb0*/  LEA.HI.X R19, R10, R21, R11, 0x2, P1 ;  /* 0x000000150a137211 */ /* 0x000fe200008f140b */
[----:B--2---:R-:W-:-:S05]  /*0bc0*/  FFMA R5, R0, R5, R9 ;  /* 0x0000000500057223 */ /* 0x004fca0000000009 */
[----:B------:R2:W-:Y:S04]  /*0bd0*/  STG.E desc[UR4][R14.64], R5 ;  /* 0x000000050e007986 */ /* 0x0005e8000c101904 */
[----:B------:R-:W3:Y:S04]  /*0be0*/  LDG.E R0, desc[UR4][R6.64+0x4] ;  /* 0x0000040406007981 */ /* 0x000ee8000c1e1900 */
[----:B------:R-:W3:Y:S02]  /*0bf0*/  LDG.E R18, desc[UR4][R18.64] ;  /* 0x0000000412127981 */ /* 0x000ee4000c1e1900 */
[----:B---3--:R-:W-:-:S05]  /*0c00*/  FFMA R9, R0, R18, R5 ;  /* 0x0000001200097223 */ /* 0x008fca0000000005 */
[----:B------:R2:W-:Y:S02]  /*0c10*/  STG.E desc[UR4][R14.64], R9 ;  /* 0x000000090e007986 */ /* 0x0005e4000c101904 */
.L_x_24:
[----:B------:R-:W-:Y:S05]  /*0c20*/  BSYNC.RECONVERGENT B0 ;  /* 0x0000000000007941 */ /* 0x000fea0003800200 */
.L_x_23:
[----:B------:R-:W-:-:S05]  /*0c30*/  IADD3 R2, P1, PT, R2, 0x2, RZ ;  /* 0x0000000202027810 */ /* 0x000fca0007f3e0ff */
[----:B------:R-:W-:-:S08]  /*0c40*/  IMAD.X R3, RZ, RZ, R3, P1 ;  /* 0x000000ffff037224 */ /* 0x000fd000008e0603 */
.L_x_22:
[----:B------:R-:W-:-:S04]  /*0c50*/  LOP3.LUT R8, R8, 0x1, RZ, 0xc0, !PT ;  /* 0x0000000108087812 */ /* 0x000fc800078ec0ff */
[----:B------:R-:W-:-:S04]  /*0c60*/  ISETP.NE.U32.AND P1, PT, R8, 0x1, PT ;  /* 0x000000010800780c */ /* 0x000fc80003f25070 */
[----:B------:R-:W-:-:S13]  /*0c70*/  ISETP.NE.U32.OR.EX P0, PT, RZ, RZ, P0, P1 ;  /* 0x000000ffff00720c */ /* 0x000fda0000705510 */
[----:B------:R-:W-:Y:S05]  /*0c80*/  @P0 EXIT ;  /* 0x000000000000094d */ /* 0x000fea0003800000 */
[----:B------:R-:W3:Y:S01]  /*0c90*/  LDCU.128 UR8, c[0x0][0x380] ;  /* 0x00007000ff0877ac */ /* 0x000ee20008000c00 */
[----:B-12---:R-:W-:Y:S01]  /*0ca0*/  IMAD R5, R3, R10, RZ ;  /* 0x0000000a03057224 */ /* 0x006fe200078e02ff */
[----:B------:R-:W-:Y:S01]  /*0cb0*/  IADD3 R16, P0, PT, R2, R16, RZ ;  /* 0x0000001002107210 */ /* 0x000fe20007f1e0ff */
[----:B------:R-:W-:Y:S02]  /*0cc0*/  IMAD.MOV.U32 R6, RZ, RZ, R12 ;  /* 0x000000ffff067224 */ /* 0x000fe400078e000c */
[----:B------:R-:W-:Y:S02]  /*0cd0*/  IMAD.MOV.U32 R7, RZ, RZ, RZ ;  /* 0x000000ffff077224 */ /* 0x000fe400078e00ff */
[-C--:B------:R-:W-:Y:S02]  /*0ce0*/  IMAD R5, R11, R2.reuse, R5 ;  /* 0x000000020b057224 */ /* 0x080fe400078e0205 */
[----:B------:R-:W-:-:S04]  /*0cf0*/  IMAD.WIDE.U32 R6, R10, R2, R6 ;  /* 0x000000020a067225 */ /* 0x000fc800078e0006 */
[----:B------:R-:W-:Y:S02]  /*0d00*/  IMAD.X R3, R3, 0x1, R4, P0 ;  /* 0x0000000103037824 */ /* 0x000fe400000e0604 */
[----:B------:R-:W-:Y:S02]  /*0d10*/  IMAD.IADD R5, R7, 0x1, R5 ;  /* 0x0000000107057824 */ /* 0x000fe400078e0205 */
[----:B------:R-:W2:Y:S01]  /*0d20*/  LDG.E R7, desc[UR4][R14.64] ;  /* 0x000000040e077981 */ /* 0x000ea2000c1e1900 */
[----:B---3--:R-:W-:Y:S02]  /*0d30*/  LEA R4, P1, R6, UR10, 0x2 ;  /* 0x0000000a06047c11 */ /* 0x008fe4000f8210ff */
[----:B------:R-:W-:Y:S02]  /*0d40*/  LEA R2, P0, R16, UR8, 0x2 ;  /* 0x0000000810027c11 */ /* 0x000fe4000f8010ff */
[----:B------:R-:W-:Y:S02]  /*0d50*/  LEA.HI.X R5, R6, UR11, R5, 0x2, P1 ;  /* 0x0000000b06057c11 */ /* 0x000fe400088f1405 */
[----:B------:R-:W-:-:S04]  /*0d60*/  LEA.HI.X R3, R16, UR9, R3, 0x2, P0 ;  /* 0x0000000910037c11 */ /* 0x000fc800080f1403 */
[----:B------:R-:W2:Y:S04]  /*0d70*/  LDG.E R5, desc[UR4][R4.64] ;  /* 0x0000000404057981 */ /* 0x000ea8000c1e1900 */
[----:B------:R-:W2:Y:S02]  /*0d80*/  LDG.E R2, desc[UR4][R2.64] ;  /* 0x0000000402027981 */ /* 0x000ea4000c1e1900 */
[----:B--2---:R-:W-:-:S05]  /*0d90*/  FFMA R7, R2, R5, R7 ;  /* 0x0000000502077223 */ /* 0x004fca0000000007 */
[----:B------:R-:W-:Y:S01]  /*0da0*/  STG.E desc[UR4][R14.64], R7 ;  /* 0x000000070e007986 */ /* 0x000fe2000c101904 */
[----:B------:R-:W-:Y:S05]  /*0db0*/  EXIT ;  /* 0x000000000000794d */ /* 0x000fea0003800000 */
.L_x_25:
        /* <DEDUP_REMOVED lines=12> */
.L_x_28:


//--------------------- .nv.shared._Z8mmSharedPfS_S_P10Dimensions --------------------------
	.section	.nv.shared._Z8mmSharedPfS_S_P10Dimensions,"aw",@nobits
	.sectionflags	@""
	.align	16
	.zero		1024


//--------------------- .nv.shared.reserved.0     --------------------------
	.section	.nv.shared.reserved.0,"aw",@nobits
	.weak		__nv_reservedSMEM_offset_0_alias
	.size		__nv_reservedSMEM_offset_0_alias, 0, 64
	.other		__nv_reservedSMEM_offset_0_alias,@"STO_CUDA_RESERVED_SHARED STV_DEFAULT"
__nv_reservedSMEM_offset_0_alias:
	.zero		0
	.zero		64


//--------------------- .nv.shared._Z8mmGlobalPfS_S_P10Dimensions --------------------------
	.section	.nv.shared._Z8mmGlobalPfS_S_P10Dimensions,"aw",@nobits
	.sectionflags	@""
	.align	16
	.zero		1024


//--------------------- .nv.constant0._Z8mmSharedPfS_S_P10Dimensions --------------------------
	.section	.nv.constant0._Z8mmSharedPfS_S_P10Dimensions,"a",@progbits
	.sectionflags	@""
	.align	4
.nv.constant0._Z8mmSharedPfS_S_P10Dimensions:
	.zero		928


//--------------------- .nv.constant0._Z8mmGlobalPfS_S_P10Dimensions --------------------------
	.section	.nv.constant0._Z8mmGlobalPfS_S_P10Dimensions,"a",@progbits
	.sectionflags	@""
	.align	4
.nv.constant0._Z8mmGlobalPfS_S_P10Dimensions:
	.zero		928


//--------------------- SYMBOLS --------------------------

	.type		.nv.reservedSmem.offset0,@object
	.size		.nv.reservedSmem.offset0,0x4
	.type		.nv.reservedSmem.cap,@object
	.size		.nv.reservedSmem.cap,0x4
